	.target	sm_100a

	.elftype	@"ET_EXEC"


//--------------------- .note.nv.tkinfo           --------------------------
	.section	.note.nv.tkinfo,"",@"SHT_NOTE"
	.sectionflags	@"SHF_NOTE_NV_TKINFO"
	.tkinfo
        /*0018*/ 	.word	0x00000002
        /*0030*/ 	.string	""
        /*0030*/ 	.string	"ptxas"
        /*0030*/ 	.string	"Cuda compilation tools, release 13.0, V13.0.88"
        /*0030*/ 	.string	"Build cuda_13.0.r13.0/compiler.36424714_0"
        /*0030*/ 	.string	"-arch sm_100a -m 64 "



//--------------------- .note.nv.cuinfo           --------------------------
	.section	.note.nv.cuinfo,"",@"SHT_NOTE"
	.sectionflags	@"SHF_NOTE_NV_CUINFO"
        /*0018*/ 	.short	0x0002
        /*001a*/ 	.short	0x0064
        /*001c*/ 	.short	0x0082
	.zero		2


//--------------------- .nv.info                  --------------------------
	.section	.nv.info,"",@"SHT_CUDA_INFO"
	.align	4


	//----- nvinfo : EIATTR_REGCOUNT
	.align		4
        /*0000*/ 	.byte	0x04, 0x2f
        /*0002*/ 	.short	(.L_19 - .L_18)
	.align		4
.L_18:
        /*0004*/ 	.word	index@(_ZN7cutlass13device_kernelINS_4gemm6kernel13GemmUniversalIN4cute5tupleIJiiiiEEENS1_10collective13CollectiveMmaINS1_35MainloopSm100TmaUmmaWarpSpecializedILi8ELi2ELi4ENS5_IJNS4_1CILi8EEENSA_ILi1EEESC_EEEEENS5_IJNSA_ILi128EEENSA_ILi64EEESG_EEEfNS5_IJlSC_lEEEfSI_NS4_8TiledMMAINS4_8MMA_AtomIJNS4_23SM100_MMA_TF32_2x1SM_SSINS_10tfloat32_tESM_fLi128ELi64ELNS4_4UMMA5MajorE0ELSO_0ELNSN_7ScaleInE0ELSP_0EEEEEENS4_6LayoutINS5_IJSC_SC_SC_EEENS5_IJNSA_ILi0EEESU_SU_EEEEENS5_IJNS4_10UnderscoreESX_SX_EEEEENS4_18SM100_TMA_2SM_LOADENS4_14ComposedLayoutINS4_7SwizzleILi3ELi4ELi3EEENS4_18smem_ptr_flag_bitsILi32EEENSS_INS5_IJSB_NSA_ILi32EEEEEENS5_IJS16_SC_EEEEEEEvNS4_8identityENS4_28SM100_TMA_2SM_LOAD_MULTICASTES1A_vS1B_EENS_8epilogue10collective18CollectiveEpilogueINS1E_23Sm100TmaWarpSpecializedILi3ELi2ELi16ELb1ELb0EEEJNS5_IJSG_SG_SG_EEENS5_IJNSS_ISG_SC_EENSS_INS5_IJNSA_ILi16EEENSA_ILi2EEEEEENS5_IJSC_S16_EEEEEEEEfSI_fSI_NS1E_6fusion15FusionCallbacksIS1I_NS1R_17LinearCombinationIffffLNS_15FloatRoundStyleE2EEES1J_S1Q_JEEENS4_5SM1004TMEM4LOAD26SM100_TMEM_LOAD_32dp32b16xENS4_13SM90_TMA_LOADENS11_INS12_ILi2ELi4ELi3EEES15_NSS_INS5_IJSB_S1L_EEENS5_IJS1L_SC_EEEEEEENS4_39AutoVectorizingCopyWithAssumedAlignmentILi128EEENS4_14SM90_TMA_STOREES26_S28_S28_EEEvvEEEEvNT_6ParamsE)
        /*0008*/ 	.word	0x0000005f


	//----- nvinfo : EIATTR_FRAME_SIZE
	.align		4
.L_19:
        /*000c*/ 	.byte	0x04, 0x11
        /*000e*/ 	.short	(.L_21 - .L_20)
	.align		4
.L_20:
        /*0010*/ 	.word	index@($__internal_2_$__cuda_sm10x_tcgen05_guardrail_trap_unallocated_columns_being_dealloced)
        /*0014*/ 	.word	0x00000000


	//----- nvinfo : EIATTR_FRAME_SIZE
	.align		4
.L_21:
        /*0018*/ 	.byte	0x04, 0x11
        /*001a*/ 	.short	(.L_23 - .L_22)
	.align		4
.L_22:
        /*001c*/ 	.word	index@($__internal_1_$__cuda_sm10x_tcgen05_guardrail_trap_phase_invalid_during_alloc)
        /*0020*/ 	.word	0x00000000


	//----- nvinfo : EIATTR_FRAME_SIZE
	.align		4
.L_23:
        /*0024*/ 	.byte	0x04, 0x11
        /*0026*/ 	.short	(.L_25 - .L_24)
	.align		4
.L_24:
        /*0028*/ 	.word	index@($__internal_0_$__cuda_sm10x_tcgen05_guardrail_trap_col_being_dealloced_not_returned_by_alloc)
        /*002c*/ 	.word	0x00000000


	//----- nvinfo : EIATTR_FRAME_SIZE
	.align		4
.L_25:
        /*0030*/ 	.byte	0x04, 0x11
        /*0032*/ 	.short	(.L_27 - .L_26)
	.align		4
.L_26:
        /*0034*/ 	.word	index@(_ZN7cutlass13device_kernelINS_4gemm6kernel13GemmUniversalIN4cute5tupleIJiiiiEEENS1_10collective13CollectiveMmaINS1_35MainloopSm100TmaUmmaWarpSpecializedILi8ELi2ELi4ENS5_IJNS4_1CILi8EEENSA_ILi1EEESC_EEEEENS5_IJNSA_ILi128EEENSA_ILi64EEESG_EEEfNS5_IJlSC_lEEEfSI_NS4_8TiledMMAINS4_8MMA_AtomIJNS4_23SM100_MMA_TF32_2x1SM_SSINS_10tfloat32_tESM_fLi128ELi64ELNS4_4UMMA5MajorE0ELSO_0ELNSN_7ScaleInE0ELSP_0EEEEEENS4_6LayoutINS5_IJSC_SC_SC_EEENS5_IJNSA_ILi0EEESU_SU_EEEEENS5_IJNS4_10UnderscoreESX_SX_EEEEENS4_18SM100_TMA_2SM_LOADENS4_14ComposedLayoutINS4_7SwizzleILi3ELi4ELi3EEENS4_18smem_ptr_flag_bitsILi32EEENSS_INS5_IJSB_NSA_ILi32EEEEEENS5_IJS16_SC_EEEEEEEvNS4_8identityENS4_28SM100_TMA_2SM_LOAD_MULTICASTES1A_vS1B_EENS_8epilogue10collective18CollectiveEpilogueINS1E_23Sm100TmaWarpSpecializedILi3ELi2ELi16ELb1ELb0EEEJNS5_IJSG_SG_SG_EEENS5_IJNSS_ISG_SC_EENSS_INS5_IJNSA_ILi16EEENSA_ILi2EEEEEENS5_IJSC_S16_EEEEEEEEfSI_fSI_NS1E_6fusion15FusionCallbacksIS1I_NS1R_17LinearCombinationIffffLNS_15FloatRoundStyleE2EEES1J_S1Q_JEEENS4_5SM1004TMEM4LOAD26SM100_TMEM_LOAD_32dp32b16xENS4_13SM90_TMA_LOADENS11_INS12_ILi2ELi4ELi3EEES15_NSS_INS5_IJSB_S1L_EEENS5_IJS1L_SC_EEEEEEENS4_39AutoVectorizingCopyWithAssumedAlignmentILi128EEENS4_14SM90_TMA_STOREES26_S28_S28_EEEvvEEEEvNT_6ParamsE)
        /*0038*/ 	.word	0x00000000


	//----- nvinfo : EIATTR_MIN_STACK_SIZE
	.align		4
.L_27:
        /*003c*/ 	.byte	0x04, 0x12
        /*003e*/ 	.short	(.L_29 - .L_28)
	.align		4
.L_28:
        /*0040*/ 	.word	index@(_ZN7cutlass13device_kernelINS_4gemm6kernel13GemmUniversalIN4cute5tupleIJiiiiEEENS1_10collective13CollectiveMmaINS1_35MainloopSm100TmaUmmaWarpSpecializedILi8ELi2ELi4ENS5_IJNS4_1CILi8EEENSA_ILi1EEESC_EEEEENS5_IJNSA_ILi128EEENSA_ILi64EEESG_EEEfNS5_IJlSC_lEEEfSI_NS4_8TiledMMAINS4_8MMA_AtomIJNS4_23SM100_MMA_TF32_2x1SM_SSINS_10tfloat32_tESM_fLi128ELi64ELNS4_4UMMA5MajorE0ELSO_0ELNSN_7ScaleInE0ELSP_0EEEEEENS4_6LayoutINS5_IJSC_SC_SC_EEENS5_IJNSA_ILi0EEESU_SU_EEEEENS5_IJNS4_10UnderscoreESX_SX_EEEEENS4_18SM100_TMA_2SM_LOADENS4_14ComposedLayoutINS4_7SwizzleILi3ELi4ELi3EEENS4_18smem_ptr_flag_bitsILi32EEENSS_INS5_IJSB_NSA_ILi32EEEEEENS5_IJS16_SC_EEEEEEEvNS4_8identityENS4_28SM100_TMA_2SM_LOAD_MULTICASTES1A_vS1B_EENS_8epilogue10collective18CollectiveEpilogueINS1E_23Sm100TmaWarpSpecializedILi3ELi2ELi16ELb1ELb0EEEJNS5_IJSG_SG_SG_EEENS5_IJNSS_ISG_SC_EENSS_INS5_IJNSA_ILi16EEENSA_ILi2EEEEEENS5_IJSC_S16_EEEEEEEEfSI_fSI_NS1E_6fusion15FusionCallbacksIS1I_NS1R_17LinearCombinationIffffLNS_15FloatRoundStyleE2EEES1J_S1Q_JEEENS4_5SM1004TMEM4LOAD26SM100_TMEM_LOAD_32dp32b16xENS4_13SM90_TMA_LOADENS11_INS12_ILi2ELi4ELi3EEES15_NSS_INS5_IJSB_S1L_EEENS5_IJS1L_SC_EEEEEEENS4_39AutoVectorizingCopyWithAssumedAlignmentILi128EEENS4_14SM90_TMA_STOREES26_S28_S28_EEEvvEEEEvNT_6ParamsE)
        /*0044*/ 	.word	0x00000000
.L_29:


//--------------------- .nv.compat                --------------------------
	.section	.nv.compat,"",@"SHT_CUDA_COMPAT_INFO"
	.align	4
        /*0000*/ 	.byte	0x02, 0x09, 0x01, 0x00, 0x02, 0x02, 0x02, 0x00, 0x02, 0x05, 0x05, 0x00, 0x03, 0x07, 0x01, 0x01
        /*0010*/ 	.byte	0x02, 0x03, 0x01, 0x00, 0x02, 0x06, 0x01, 0x00, 0x04, 0x0b, 0x08, 0x00, 0x09, 0x00, 0x00, 0x00
        /*0020*/ 	.byte	0x00, 0x00, 0x00, 0x00


//--------------------- .nv.info._ZN7cutlass13device_kernelINS_4gemm6kernel13GemmUniversalIN4cute5tupleIJiiiiEEENS1_10collective13CollectiveMmaINS1_35MainloopSm100TmaUmmaWarpSpecializedILi8ELi2ELi4ENS5_IJNS4_1CILi8EEENSA_ILi1EEESC_EEEEENS5_IJNSA_ILi128EEENSA_ILi64EEESG_EEEfNS5_IJlSC_lEEEfSI_NS4_8TiledMMAINS4_8MMA_AtomIJNS4_23SM100_MMA_TF32_2x1SM_SSINS_10tfloat32_tESM_fLi128ELi64ELNS4_4UMMA5MajorE0ELSO_0ELNSN_7ScaleInE0ELSP_0EEEEEENS4_6LayoutINS5_IJSC_SC_SC_EEENS5_IJNSA_ILi0EEESU_SU_EEEEENS5_IJNS4_10UnderscoreESX_SX_EEEEENS4_18SM100_TMA_2SM_LOADENS4_14ComposedLayoutINS4_7SwizzleILi3ELi4ELi3EEENS4_18smem_ptr_flag_bitsILi32EEENSS_INS5_IJSB_NSA_ILi32EEEEEENS5_IJS16_SC_EEEEEEEvNS4_8identityENS4_28SM100_TMA_2SM_LOAD_MULTICASTES1A_vS1B_EENS_8epilogue10collective18CollectiveEpilogueINS1E_23Sm100TmaWarpSpecializedILi3ELi2ELi16ELb1ELb0EEEJNS5_IJSG_SG_SG_EEENS5_IJNSS_ISG_SC_EENSS_INS5_IJNSA_ILi16EEENSA_ILi2EEEEEENS5_IJSC_S16_EEEEEEEEfSI_fSI_NS1E_6fusion15FusionCallbacksIS1I_NS1R_17LinearCombinationIffffLNS_15FloatRoundStyleE2EEES1J_S1Q_JEEENS4_5SM1004TMEM4LOAD26SM100_TMEM_LOAD_32dp32b16xENS4_13SM90_TMA_LOADENS11_INS12_ILi2ELi4ELi3EEES15_NSS_INS5_IJSB_S1L_EEENS5_IJS1L_SC_EEEEEEENS4_39AutoVectorizingCopyWithAssumedAlignmentILi128EEENS4_14SM90_TMA_STOREES26_S28_S28_EEEvvEEEEvNT_6ParamsE --------------------------
	.section	.nv.info._ZN7cutlass13device_kernelINS_4gemm6kernel13GemmUniversalIN4cute5tupleIJiiiiEEENS1_10collective13CollectiveMmaINS1_35MainloopSm100TmaUmmaWarpSpecializedILi8ELi2ELi4ENS5_IJNS4_1CILi8EEENSA_ILi1EEESC_EEEEENS5_IJNSA_ILi128EEENSA_ILi64EEESG_EEEfNS5_IJlSC_lEEEfSI_NS4_8TiledMMAINS4_8MMA_AtomIJNS4_23SM100_MMA_TF32_2x1SM_SSINS_10tfloat32_tESM_fLi128ELi64ELNS4_4UMMA5MajorE0ELSO_0ELNSN_7ScaleInE0ELSP_0EEEEEENS4_6LayoutINS5_IJSC_SC_SC_EEENS5_IJNSA_ILi0EEESU_SU_EEEEENS5_IJNS4_10UnderscoreESX_SX_EEEEENS4_18SM100_TMA_2SM_LOADENS4_14ComposedLayoutINS4_7SwizzleILi3ELi4ELi3EEENS4_18smem_ptr_flag_bitsILi32EEENSS_INS5_IJSB_NSA_ILi32EEEEEENS5_IJS16_SC_EEEEEEEvNS4_8identityENS4_28SM100_TMA_2SM_LOAD_MULTICASTES1A_vS1B_EENS_8epilogue10collective18CollectiveEpilogueINS1E_23Sm100TmaWarpSpecializedILi3ELi2ELi16ELb1ELb0EEEJNS5_IJSG_SG_SG_EEENS5_IJNSS_ISG_SC_EENSS_INS5_IJNSA_ILi16EEENSA_ILi2EEEEEENS5_IJSC_S16_EEEEEEEEfSI_fSI_NS1E_6fusion15FusionCallbacksIS1I_NS1R_17LinearCombinationIffffLNS_15FloatRoundStyleE2EEES1J_S1Q_JEEENS4_5SM1004TMEM4LOAD26SM100_TMEM_LOAD_32dp32b16xENS4_13SM90_TMA_LOADENS11_INS12_ILi2ELi4ELi3EEES15_NSS_INS5_IJSB_S1L_EEENS5_IJS1L_SC_EEEEEEENS4_39AutoVectorizingCopyWithAssumedAlignmentILi128EEENS4_14SM90_TMA_STOREES26_S28_S28_EEEvvEEEEvNT_6ParamsE,"",@"SHT_CUDA_INFO"
	.sectionflags	@""
	.align	4


	//----- nvinfo : EIATTR_CUDA_API_VERSION
	.align		4
        /*0000*/ 	.byte	0x04, 0x37
        /*0002*/ 	.short	(.L_31 - .L_30)
.L_30:
        /*0004*/ 	.word	0x00000082


	//----- nvinfo : EIATTR_KPARAM_INFO
	.align		4
.L_31:
        /*0008*/ 	.byte	0x04, 0x17
        /*000a*/ 	.short	(.L_33 - .L_32)
.L_32:
        /*000c*/ 	.word	0x00000000
        /*0010*/ 	.short	0x0000
        /*0012*/ 	.short	0x0000
        /*0014*/ 	.byte	0x00, 0xf0, 0x01, 0x20


	//----- nvinfo : EIATTR_AT_ENTRY_FRAGMENTS
	.align		4
.L_33:
        /*0018*/ 	.byte	0x04, 0x4f
        /*001a*/ 	.short	(.L_35 - .L_34)


	//   ....[0]....
.L_34:
        /*001c*/ 	.word	0x00000007


	//----- nvinfo : EIATTR_RESERVED_SMEM_USED
	.align		4
.L_35:
        /*0020*/ 	.byte	0x01, 0x41
	.zero		2


	//----- nvinfo : EIATTR_SPARSE_MMA_MASK
	.align		4
        /*0024*/ 	.byte	0x03, 0x50
        /*0026*/ 	.short	0x0000


	//----- nvinfo : EIATTR_TCGEN05_2CTA_USED
	.align		4
        /*0028*/ 	.byte	0x01, 0x52
	.zero		2


	//----- nvinfo : EIATTR_MAXREG_COUNT
	.align		4
        /*002c*/ 	.byte	0x03, 0x1b
        /*002e*/ 	.short	0x00ff


	//----- nvinfo : EIATTR_NUM_BARRIERS
	.align		4
        /*0030*/ 	.byte	0x02, 0x4c
        /*0032*/ 	.byte	0x07
	.zero		1


	//----- nvinfo : EIATTR_EXTERNS
	.align		4
        /*0034*/ 	.byte	0x04, 0x0f
        /*0036*/ 	.short	(.L_37 - .L_36)


	//   ....[0]....
	.align		4
.L_36:
        /*0038*/ 	.word	index@(__assertfail)


	//----- nvinfo : EIATTR_MERCURY_ISA_VERSION
	.align		4
.L_37:
        /*003c*/ 	.byte	0x03, 0x5f
        /*003e*/ 	.short	0x0101


	//----- nvinfo : EIATTR_INT_WARP_WIDE_INSTR_OFFSETS
	.align		4
        /*0040*/ 	.byte	0x04, 0x31
        /*0042*/ 	.short	(.L_39 - .L_38)


	//   ....[0]....
.L_38:
        /*0044*/ 	.word	0x00000dd0


	//   ....[1]....
        /*0048*/ 	.word	0x00000e70


	//   ....[2]....
        /*004c*/ 	.word	0x000049b0


	//   ....[3]....
        /*0050*/ 	.word	0x000049d0


	//   ....[4]....
        /*0054*/ 	.word	0x00004a00


	//   ....[5]....
        /*0058*/ 	.word	0x00005570


	//   ....[6]....
        /*005c*/ 	.word	0x000056d0


	//   ....[7]....
        /*0060*/ 	.word	0x00005780


	//   ....[8]....
        /*0064*/ 	.word	0x00005890


	//   ....[9]....
        /*0068*/ 	.word	0x000059c0


	//   ....[10]....
        /*006c*/ 	.word	0x00005a70


	//----- nvinfo : EIATTR_COOP_GROUP_MASK_REGIDS
	.align		4
.L_39:
        /*0070*/ 	.byte	0x04, 0x29
        /*0072*/ 	.short	(.L_41 - .L_40)


	//   ....[0]....
.L_40:
        /*0074*/ 	.word	0xffffffff


	//   ....[1]....
        /*0078*/ 	.word	0xffffffff


	//   ....[2]....
        /*007c*/ 	.word	0xffffffff


	//   ....[3]....
        /*0080*/ 	.word	0xffffffff


	//   ....[4]....
        /*0084*/ 	.word	0xffffffff


	//   ....[5]....
        /*0088*/ 	.word	0xffffffff


	//   ....[6]....
        /*008c*/ 	.word	0xffffffff


	//   ....[7]....
        /*0090*/ 	.word	0xffffffff


	//   ....[8]....
        /*0094*/ 	.word	0xffffffff


	//   ....[9]....
        /*0098*/ 	.word	0xffffffff


	//   ....[10]....
        /*009c*/ 	.word	0xffffffff


	//   ....[11]....
        /*00a0*/ 	.word	0xffffffff


	//   ....[12]....
        /*00a4*/ 	.word	0xffffffff


	//   ....[13]....
        /*00a8*/ 	.word	0xffffffff


	//----- nvinfo : EIATTR_COOP_GROUP_INSTR_OFFSETS
	.align		4
.L_41:
        /*00ac*/ 	.byte	0x04, 0x28
        /*00ae*/ 	.short	(.L_43 - .L_42)


	//   ....[0]....
.L_42:
        /*00b0*/ 	.word	0x000000b0


	//   ....[1]....
        /*00b4*/ 	.word	0x00000520


	//   ....[2]....
        /*00b8*/ 	.word	0x00000760


	//   ....[3]....
        /*00bc*/ 	.word	0x000008d0


	//   ....[4]....
        /*00c0*/ 	.word	0x000009c0


	//   ....[5]....
        /*00c4*/ 	.word	0x00000b20


	//   ....[6]....
        /*00c8*/ 	.word	0x00000cb0


	//   ....[7]....
        /*00cc*/ 	.word	0x00000ef0


	//   ....[8]....
        /*00d0*/ 	.word	0x000024d0


	//   ....[9]....
        /*00d4*/ 	.word	0x000035d0


	//   ....[10]....
        /*00d8*/ 	.word	0x00003aa0


	//   ....[11]....
        /*00dc*/ 	.word	0x00003ad0


	//   ....[12]....
        /*00e0*/ 	.word	0x000048b0


	//   ....[13]....
        /*00e4*/ 	.word	0x00004ac0


	//----- nvinfo : EIATTR_VRC_CTA_INIT_COUNT
	.align		4
.L_43:
        /*00e8*/ 	.byte	0x02, 0x4a
        /*00ea*/ 	.byte	0x80
	.zero		1


	//----- nvinfo : EIATTR_SYSCALL_OFFSETS
	.align		4
        /*00ec*/ 	.byte	0x04, 0x46
        /*00ee*/ 	.short	(.L_45 - .L_44)


	//   ....[0]....
.L_44:
        /*00f0*/ 	.word	0x00006720


	//   ....[1]....
        /*00f4*/ 	.word	0x00006810


	//   ....[2]....
        /*00f8*/ 	.word	0x000070b0


	//   ....[3]....
        /*00fc*/ 	.word	0x000078d0


	//----- nvinfo : EIATTR_MBARRIER_INSTR_OFFSETS
	.align		4
.L_45:
        /*0100*/ 	.byte	0x04, 0x39
        /*0102*/ 	.short	(.L_47 - .L_46)


	//   ....[0]....
.L_46:
        /*0104*/ 	.word	0x00000650
        /*0108*/ 	.word	0x000000ff
        /*010c*/ 	.word	0x00000000
        /*0110*/ 	.short	0x0100
        /*0112*/ 	.byte	0x04
	.zero		1


	//   ....[1]....
        /*0114*/ 	.word	0x00000660
        /*0118*/ 	.word	0x000000ff
        /*011c*/ 	.word	0x00000040
        /*0120*/ 	.short	0x0100
        /*0122*/ 	.byte	0x04
	.zero		1


	//   ....[2]....
        /*0124*/ 	.word	0x00000670
        /*0128*/ 	.word	0x000000ff
        /*012c*/ 	.word	0x00000008
        /*0130*/ 	.short	0x0100
        /*0132*/ 	.byte	0x04
	.zero		1


	//   ....[3]....
        /*0134*/ 	.word	0x00000680
        /*0138*/ 	.word	0x000000ff
        /*013c*/ 	.word	0x00000048
        /*0140*/ 	.short	0x0100
        /*0142*/ 	.byte	0x04
	.zero		1


	//   ....[4]....
        /*0144*/ 	.word	0x00000690
        /*0148*/ 	.word	0x000000ff
        /*014c*/ 	.word	0x00000010
        /*0150*/ 	.short	0x0100
        /*0152*/ 	.byte	0x04
	.zero		1


	//   ....[5]....
        /*0154*/ 	.word	0x000006a0
        /*0158*/ 	.word	0x000000ff
        /*015c*/ 	.word	0x00000050
        /*0160*/ 	.short	0x0100
        /*0162*/ 	.byte	0x04
	.zero		1


	//   ....[6]....
        /*0164*/ 	.word	0x000006b0
        /*0168*/ 	.word	0x000000ff
        /*016c*/ 	.word	0x00000018
        /*0170*/ 	.short	0x0100
        /*0172*/ 	.byte	0x04
	.zero		1


	//   ....[7]....
        /*0174*/ 	.word	0x000006c0
        /*0178*/ 	.word	0x000000ff
        /*017c*/ 	.word	0x00000058
        /*0180*/ 	.short	0x0100
        /*0182*/ 	.byte	0x04
	.zero		1


	//   ....[8]....
        /*0184*/ 	.word	0x000006d0
        /*0188*/ 	.word	0x000000ff
        /*018c*/ 	.word	0x00000020
        /*0190*/ 	.short	0x0100
        /*0192*/ 	.byte	0x04
	.zero		1


	//   ....[9]....
        /*0194*/ 	.word	0x000006e0
        /*0198*/ 	.word	0x000000ff
        /*019c*/ 	.word	0x00000060
        /*01a0*/ 	.short	0x0100
        /*01a2*/ 	.byte	0x04
	.zero		1


	//   ....[10]....
        /*01a4*/ 	.word	0x000006f0
        /*01a8*/ 	.word	0x000000ff
        /*01ac*/ 	.word	0x00000028
        /*01b0*/ 	.short	0x0100
        /*01b2*/ 	.byte	0x04
	.zero		1


	//   ....[11]....
        /*01b4*/ 	.word	0x00000700
        /*01b8*/ 	.word	0x000000ff
        /*01bc*/ 	.word	0x00000068
        /*01c0*/ 	.short	0x0100
        /*01c2*/ 	.byte	0x04
	.zero		1


	//   ....[12]....
        /*01c4*/ 	.word	0x00000710
        /*01c8*/ 	.word	0x000000ff
        /*01cc*/ 	.word	0x00000030
        /*01d0*/ 	.short	0x0100
        /*01d2*/ 	.byte	0x04
	.zero		1


	//   ....[13]....
        /*01d4*/ 	.word	0x00000720
        /*01d8*/ 	.word	0x000000ff
        /*01dc*/ 	.word	0x00000070
        /*01e0*/ 	.short	0x0100
        /*01e2*/ 	.byte	0x04
	.zero		1


	//   ....[14]....
        /*01e4*/ 	.word	0x00000730
        /*01e8*/ 	.word	0x000000ff
        /*01ec*/ 	.word	0x00000038
        /*01f0*/ 	.short	0x0100
        /*01f2*/ 	.byte	0x04
	.zero		1


	//   ....[15]....
        /*01f4*/ 	.word	0x00000740
        /*01f8*/ 	.word	0x000000ff
        /*01fc*/ 	.word	0x00000078
        /*0200*/ 	.short	0x0100
        /*0202*/ 	.byte	0x04
	.zero		1


	//   ....[16]....
        /*0204*/ 	.word	0x00000860
        /*0208*/ 	.word	0x000000ff
        /*020c*/ 	.word	0x00000080
        /*0210*/ 	.short	0x0100
        /*0212*/ 	.byte	0x04
	.zero		1


	//   ....[17]....
        /*0214*/ 	.word	0x00000870
        /*0218*/ 	.word	0x000000ff
        /*021c*/ 	.word	0x00000098
        /*0220*/ 	.short	0x0100
        /*0222*/ 	.byte	0x04
	.zero		1


	//   ....[18]....
        /*0224*/ 	.word	0x00000880
        /*0228*/ 	.word	0x000000ff
        /*022c*/ 	.word	0x00000088
        /*0230*/ 	.short	0x0100
        /*0232*/ 	.byte	0x04
	.zero		1


	//   ....[19]....
        /*0234*/ 	.word	0x00000890
        /*0238*/ 	.word	0x000000ff
        /*023c*/ 	.word	0x000000a0
        /*0240*/ 	.short	0x0100
        /*0242*/ 	.byte	0x04
	.zero		1


	//   ....[20]....
        /*0244*/ 	.word	0x000008a0
        /*0248*/ 	.word	0x000000ff
        /*024c*/ 	.word	0x00000090
        /*0250*/ 	.short	0x0100
        /*0252*/ 	.byte	0x04
	.zero		1


	//   ....[21]....
        /*0254*/ 	.word	0x000008b0
        /*0258*/ 	.word	0x000000ff
        /*025c*/ 	.word	0x000000a8
        /*0260*/ 	.short	0x0100
        /*0262*/ 	.byte	0x04
	.zero		1


	//   ....[22]....
        /*0264*/ 	.word	0x00000990
        /*0268*/ 	.word	0x000000ff
        /*026c*/ 	.word	0x000000b0
        /*0270*/ 	.short	0x0100
        /*0272*/ 	.byte	0x06
	.zero		1


	//   ....[23]....
        /*0274*/ 	.word	0x000009a0
        /*0278*/ 	.word	0x000000ff
        /*027c*/ 	.word	0x000000b8
        /*0280*/ 	.short	0x0100
        /*0282*/ 	.byte	0x06
	.zero		1


	//   ....[24]....
        /*0284*/ 	.word	0x00000ad0
        /*0288*/ 	.word	0x000000ff
        /*028c*/ 	.word	0x000000c0
        /*0290*/ 	.short	0x0100
        /*0292*/ 	.byte	0x06
	.zero		1


	//   ....[25]....
        /*0294*/ 	.word	0x00000ae0
        /*0298*/ 	.word	0x000000ff
        /*029c*/ 	.word	0x000000d0
        /*02a0*/ 	.short	0x0100
        /*02a2*/ 	.byte	0x06
	.zero		1


	//   ....[26]....
        /*02a4*/ 	.word	0x00000af0
        /*02a8*/ 	.word	0x000000ff
        /*02ac*/ 	.word	0x000000c8
        /*02b0*/ 	.short	0x0100
        /*02b2*/ 	.byte	0x06
	.zero		1


	//   ....[27]....
        /*02b4*/ 	.word	0x00000b00
        /*02b8*/ 	.word	0x000000ff
        /*02bc*/ 	.word	0x000000d8
        /*02c0*/ 	.short	0x0100
        /*02c2*/ 	.byte	0x06
	.zero		1


	//   ....[28]....
        /*02c4*/ 	.word	0x00000c20
        /*02c8*/ 	.word	0x000000ff
        /*02cc*/ 	.word	0x000000e0
        /*02d0*/ 	.short	0x0100
        /*02d2*/ 	.byte	0x04
	.zero		1


	//   ....[29]....
        /*02d4*/ 	.word	0x00000c30
        /*02d8*/ 	.word	0x000000ff
        /*02dc*/ 	.word	0x00000100
        /*02e0*/ 	.short	0x0100
        /*02e2*/ 	.byte	0x04
	.zero		1


	//   ....[30]....
        /*02e4*/ 	.word	0x00000c40
        /*02e8*/ 	.word	0x000000ff
        /*02ec*/ 	.word	0x000000e8
        /*02f0*/ 	.short	0x0100
        /*02f2*/ 	.byte	0x04
	.zero		1


	//   ....[31]....
        /*02f4*/ 	.word	0x00000c50
        /*02f8*/ 	.word	0x000000ff
        /*02fc*/ 	.word	0x00000108
        /*0300*/ 	.short	0x0100
        /*0302*/ 	.byte	0x04
	.zero		1


	//   ....[32]....
        /*0304*/ 	.word	0x00000c60
        /*0308*/ 	.word	0x000000ff
        /*030c*/ 	.word	0x000000f0
        /*0310*/ 	.short	0x0100
        /*0312*/ 	.byte	0x04
	.zero		1


	//   ....[33]....
        /*0314*/ 	.word	0x00000c70
        /*0318*/ 	.word	0x000000ff
        /*031c*/ 	.word	0x00000110
        /*0320*/ 	.short	0x0100
        /*0322*/ 	.byte	0x04
	.zero		1


	//   ....[34]....
        /*0324*/ 	.word	0x00000c80
        /*0328*/ 	.word	0x000000ff
        /*032c*/ 	.word	0x000000f8
        /*0330*/ 	.short	0x0100
        /*0332*/ 	.byte	0x04
	.zero		1


	//   ....[35]....
        /*0334*/ 	.word	0x00000c90
        /*0338*/ 	.word	0x000000ff
        /*033c*/ 	.word	0x00000118
        /*0340*/ 	.short	0x0100
        /*0342*/ 	.byte	0x04
	.zero		1


	//   ....[36]....
        /*0344*/ 	.word	0x00000d80
        /*0348*/ 	.word	0x000000ff
        /*034c*/ 	.word	0x00000120
        /*0350*/ 	.short	0x0100
        /*0352*/ 	.byte	0x04
	.zero		1


	//   ....[37]....
        /*0354*/ 	.word	0x00000d90
        /*0358*/ 	.word	0x000000ff
        /*035c*/ 	.word	0x00000130
        /*0360*/ 	.short	0x0100
        /*0362*/ 	.byte	0x04
	.zero		1


	//   ....[38]....
        /*0364*/ 	.word	0x00000da0
        /*0368*/ 	.word	0x000000ff
        /*036c*/ 	.word	0x00000128
        /*0370*/ 	.short	0x0100
        /*0372*/ 	.byte	0x04
	.zero		1


	//   ....[39]....
        /*0374*/ 	.word	0x00000db0
        /*0378*/ 	.word	0x000000ff
        /*037c*/ 	.word	0x00000138
        /*0380*/ 	.short	0x0100
        /*0382*/ 	.byte	0x04
	.zero		1


	//   ....[40]....
        /*0384*/ 	.word	0x00000eb0
        /*0388*/ 	.word	0x000000ff
        /*038c*/ 	.word	0x00000140
        /*0390*/ 	.short	0x0100
        /*0392*/ 	.byte	0x06
	.zero		1


	//   ....[41]....
        /*0394*/ 	.word	0x00001b20
        /*0398*/ 	.word	0x00000003
        /*039c*/ 	.word	0x00000130
        /*03a0*/ 	.short	0x010a
        /*03a2*/ 	.byte	0xff
	.zero		1


	//   ....[42]....
        /*03a4*/ 	.word	0x00001b50
        /*03a8*/ 	.word	0x00000003
        /*03ac*/ 	.word	0x00000120
        /*03b0*/ 	.short	0x0101
        /*03b2*/ 	.byte	0xff
	.zero		1


	//   ....[43]....
        /*03b4*/ 	.word	0x00001c10
        /*03b8*/ 	.word	0x000000ff
        /*03bc*/ 	.word	0x00000040
        /*03c0*/ 	.short	0x010a
        /*03c2*/ 	.byte	0x04
	.zero		1


	//   ....[44]....
        /*03c4*/ 	.word	0x00001ce0
        /*03c8*/ 	.word	0x000000ff
        /*03cc*/ 	.word	0x00000040
        /*03d0*/ 	.short	0x010a
        /*03d2*/ 	.byte	0x21
	.zero		1


	//   ....[45]....
        /*03d4*/ 	.word	0x00001e90
        /*03d8*/ 	.word	0x000000ff
        /*03dc*/ 	.word	0x00000040
        /*03e0*/ 	.short	0x010a
        /*03e2*/ 	.byte	0x05
	.zero		1


	//   ....[46]....
        /*03e4*/ 	.word	0x00002070
        /*03e8*/ 	.word	0x000000ff
        /*03ec*/ 	.word	0x000000b8
        /*03f0*/ 	.short	0x0101
        /*03f2*/ 	.byte	0x0e
	.zero		1


	//   ....[47]....
        /*03f4*/ 	.word	0x00002090
        /*03f8*/ 	.word	0x000000ff
        /*03fc*/ 	.word	0x00000040
        /*0400*/ 	.short	0x010a
        /*0402*/ 	.byte	0x04
	.zero		1


	//   ....[48]....
        /*0404*/ 	.word	0x00002110
        /*0408*/ 	.word	0x000000ff
        /*040c*/ 	.word	0x00000040
        /*0410*/ 	.short	0x010a
        /*0412*/ 	.byte	0x07
	.zero		1


	//   ....[49]....
        /*0414*/ 	.word	0x00002250
        /*0418*/ 	.word	0x000000ff
        /*041c*/ 	.word	0x00000040
        /*0420*/ 	.short	0x010a
        /*0422*/ 	.byte	0x04
	.zero		1


	//   ....[50]....
        /*0424*/ 	.word	0x00002500
        /*0428*/ 	.word	0x00000003
        /*042c*/ 	.word	0x000000c0
        /*0430*/ 	.short	0x010a
        /*0432*/ 	.byte	0xff
	.zero		1


	//   ....[51]....
        /*0434*/ 	.word	0x00002650
        /*0438*/ 	.word	0x00000000
        /*043c*/ 	.word	0x00000000
        /*0440*/ 	.short	0x0101
        /*0442*/ 	.byte	0xff
	.zero		1


	//   ....[52]....
        /*0444*/ 	.word	0x00002c10
        /*0448*/ 	.word	0x000000ff
        /*044c*/ 	.word	0x00000000
        /*0450*/ 	.short	0x010a
        /*0452*/ 	.byte	0x04
	.zero		1


	//   ....[53]....
        /*0454*/ 	.word	0x00002ca0
        /*0458*/ 	.word	0x000000ff
        /*045c*/ 	.word	0x00000000
        /*0460*/ 	.short	0x010a
        /*0462*/ 	.byte	0x05
	.zero		1


	//   ....[54]....
        /*0464*/ 	.word	0x00002d30
        /*0468*/ 	.word	0x000000ff
        /*046c*/ 	.word	0x00000000
        /*0470*/ 	.short	0x010a
        /*0472*/ 	.byte	0x05
	.zero		1


	//   ....[55]....
        /*0474*/ 	.word	0x00002dc0
        /*0478*/ 	.word	0x000000ff
        /*047c*/ 	.word	0x00000000
        /*0480*/ 	.short	0x010a
        /*0482*/ 	.byte	0x05
	.zero		1


	//   ....[56]....
        /*0484*/ 	.word	0x00002e50
        /*0488*/ 	.word	0x000000ff
        /*048c*/ 	.word	0x00000000
        /*0490*/ 	.short	0x010a
        /*0492*/ 	.byte	0x05
	.zero		1


	//   ....[57]....
        /*0494*/ 	.word	0x00002ee0
        /*0498*/ 	.word	0x000000ff
        /*049c*/ 	.word	0x00000000
        /*04a0*/ 	.short	0x010a
        /*04a2*/ 	.byte	0x05
	.zero		1


	//   ....[58]....
        /*04a4*/ 	.word	0x00002f70
        /*04a8*/ 	.word	0x000000ff
        /*04ac*/ 	.word	0x00000000
        /*04b0*/ 	.short	0x010a
        /*04b2*/ 	.byte	0x05
	.zero		1


	//   ....[59]....
        /*04b4*/ 	.word	0x00003010
        /*04b8*/ 	.word	0x00000000
        /*04bc*/ 	.word	0x00000000
        /*04c0*/ 	.short	0x010a
        /*04c2*/ 	.byte	0xff
	.zero		1


	//   ....[60]....
        /*04c4*/ 	.word	0x00003130
        /*04c8*/ 	.word	0x00000000
        /*04cc*/ 	.word	0x00000120
        /*04d0*/ 	.short	0x010a
        /*04d2*/ 	.byte	0xff
	.zero		1


	//   ....[61]....
        /*04d4*/ 	.word	0x000031a0
        /*04d8*/ 	.word	0x00000004
        /*04dc*/ 	.word	0x00000000
        /*04e0*/ 	.short	0x0101
        /*04e2*/ 	.byte	0xff
	.zero		1


	//   ....[62]....
        /*04e4*/ 	.word	0x000031c0
        /*04e8*/ 	.word	0x000000ff
        /*04ec*/ 	.word	0x000000d0
        /*04f0*/ 	.short	0x010a
        /*04f2*/ 	.byte	0x04
	.zero		1


	//   ....[63]....
        /*04f4*/ 	.word	0x000032e0
        /*04f8*/ 	.word	0x00000000
        /*04fc*/ 	.word	0x000000c0
        /*0500*/ 	.short	0x010a
        /*0502*/ 	.byte	0xff
	.zero		1


	//   ....[64]....
        /*0504*/ 	.word	0x000033e0
        /*0508*/ 	.word	0x00000000
        /*050c*/ 	.word	0x00000000
        /*0510*/ 	.short	0x0101
        /*0512*/ 	.byte	0xff
	.zero		1


	//   ....[65]....
        /*0514*/ 	.word	0x00003470
        /*0518*/ 	.word	0x000000ff
        /*051c*/ 	.word	0x000000d0
        /*0520*/ 	.short	0x0106
        /*0522*/ 	.byte	0x04
	.zero		1


	//   ....[66]....
        /*0524*/ 	.word	0x00003490
        /*0528*/ 	.word	0x000000ff
        /*052c*/ 	.word	0x000000d0
        /*0530*/ 	.short	0x010a
        /*0532*/ 	.byte	0x04
	.zero		1


	//   ....[67]....
        /*0534*/ 	.word	0x00003520
        /*0538*/ 	.word	0x000000ff
        /*053c*/ 	.word	0x000000d0
        /*0540*/ 	.short	0x0106
        /*0542*/ 	.byte	0x07
	.zero		1


	//   ....[68]....
        /*0544*/ 	.word	0x00003560
        /*0548*/ 	.word	0x00000000
        /*054c*/ 	.word	0x000000d0
        /*0550*/ 	.short	0x010a
        /*0552*/ 	.byte	0xff
	.zero		1


	//   ....[69]....
        /*0554*/ 	.word	0x000037a0
        /*0558*/ 	.word	0x000000ff
        /*055c*/ 	.word	0x00000008
        /*0560*/ 	.short	0x010a
        /*0562*/ 	.byte	0x05
	.zero		1


	//   ....[70]....
        /*0564*/ 	.word	0x000037c0
        /*0568*/ 	.word	0x000000ff
        /*056c*/ 	.word	0x00000008
        /*0570*/ 	.short	0x010a
        /*0572*/ 	.byte	0x05
	.zero		1


	//   ....[71]....
        /*0574*/ 	.word	0x00003950
        /*0578*/ 	.word	0x000000ff
        /*057c*/ 	.word	0x00000008
        /*0580*/ 	.short	0x010a
        /*0582*/ 	.byte	0x05
	.zero		1


	//   ....[72]....
        /*0584*/ 	.word	0x00003970
        /*0588*/ 	.word	0x000000ff
        /*058c*/ 	.word	0x00000008
        /*0590*/ 	.short	0x010a
        /*0592*/ 	.byte	0x05
	.zero		1


	//   ....[73]....
        /*0594*/ 	.word	0x00003a30
        /*0598*/ 	.word	0x000000ff
        /*059c*/ 	.word	0x00000000
        /*05a0*/ 	.short	0x0101
        /*05a2*/ 	.byte	0x04
	.zero		1


	//   ....[74]....
        /*05a4*/ 	.word	0x00003df0
        /*05a8*/ 	.word	0x00000000
        /*05ac*/ 	.word	0x000000c0
        /*05b0*/ 	.short	0x010a
        /*05b2*/ 	.byte	0xff
	.zero		1


	//   ....[75]....
        /*05b4*/ 	.word	0x00003eb0
        /*05b8*/ 	.word	0x00000000
        /*05bc*/ 	.word	0x00000000
        /*05c0*/ 	.short	0x0101
        /*05c2*/ 	.byte	0xff
	.zero		1


	//   ....[76]....
        /*05c4*/ 	.word	0x00003f70
        /*05c8*/ 	.word	0x000000ff
        /*05cc*/ 	.word	0x00000000
        /*05d0*/ 	.short	0x010a
        /*05d2*/ 	.byte	0x04
	.zero		1


	//   ....[77]....
        /*05d4*/ 	.word	0x00003f80
        /*05d8*/ 	.word	0x000000ff
        /*05dc*/ 	.word	0x00000100
        /*05e0*/ 	.short	0x010a
        /*05e2*/ 	.byte	0x2e
	.zero		1


	//   ....[78]....
        /*05e4*/ 	.word	0x00004030
        /*05e8*/ 	.word	0x000000ff
        /*05ec*/ 	.word	0x00000000
        /*05f0*/ 	.short	0x010a
        /*05f2*/ 	.byte	0x07
	.zero		1


	//   ....[79]....
        /*05f4*/ 	.word	0x00004160
        /*05f8*/ 	.word	0x000000ff
        /*05fc*/ 	.word	0x00000000
        /*0600*/ 	.short	0x010a
        /*0602*/ 	.byte	0x04
	.zero		1


	//   ....[80]....
        /*0604*/ 	.word	0x000045a0
        /*0608*/ 	.word	0x000000ff
        /*060c*/ 	.word	0x00000000
        /*0610*/ 	.short	0x010a
        /*0612*/ 	.byte	0x04
	.zero		1


	//   ....[81]....
        /*0614*/ 	.word	0x00004630
        /*0618*/ 	.word	0x000000ff
        /*061c*/ 	.word	0x00000000
        /*0620*/ 	.short	0x010a
        /*0622*/ 	.byte	0x05
	.zero		1


	//   ....[82]....
        /*0624*/ 	.word	0x000046c0
        /*0628*/ 	.word	0x000000ff
        /*062c*/ 	.word	0x00000000
        /*0630*/ 	.short	0x010a
        /*0632*/ 	.byte	0x05
	.zero		1


	//   ....[83]....
        /*0634*/ 	.word	0x00004760
        /*0638*/ 	.word	0x00000000
        /*063c*/ 	.word	0x00000000
        /*0640*/ 	.short	0x010a
        /*0642*/ 	.byte	0xff
	.zero		1


	//   ....[84]....
        /*0644*/ 	.word	0x000047a0
        /*0648*/ 	.word	0x00000000
        /*064c*/ 	.word	0x00000000
        /*0650*/ 	.short	0x010a
        /*0652*/ 	.byte	0xff
	.zero		1


	//   ....[85]....
        /*0654*/ 	.word	0x00004810
        /*0658*/ 	.word	0x000000ff
        /*065c*/ 	.word	0x00000000
        /*0660*/ 	.short	0x0101
        /*0662*/ 	.byte	0x04
	.zero		1


	//   ....[86]....
        /*0664*/ 	.word	0x00004850
        /*0668*/ 	.word	0x000000ff
        /*066c*/ 	.word	0x00000140
        /*0670*/ 	.short	0x010a
        /*0672*/ 	.byte	0x29
	.zero		1


	//   ....[87]....
        /*0674*/ 	.word	0x000048a0
        /*0678*/ 	.word	0x000000ff
        /*067c*/ 	.word	0x00000000
        /*0680*/ 	.short	0x0101
        /*0682*/ 	.byte	0x04
	.zero		1


	//   ....[88]....
        /*0684*/ 	.word	0x00004d40
        /*0688*/ 	.word	0x00000008
        /*068c*/ 	.word	0x000000c0
        /*0690*/ 	.short	0x010a
        /*0692*/ 	.byte	0xff
	.zero		1


	//   ....[89]....
        /*0694*/ 	.word	0x00004eb0
        /*0698*/ 	.word	0x00000000
        /*069c*/ 	.word	0x00000000
        /*06a0*/ 	.short	0x0101
        /*06a2*/ 	.byte	0xff
	.zero		1


	//   ....[90]....
        /*06a4*/ 	.word	0x00005380
        /*06a8*/ 	.word	0x000000ff
        /*06ac*/ 	.word	0x000000b8
        /*06b0*/ 	.short	0x010a
        /*06b2*/ 	.byte	0x15
	.zero		1


	//   ....[91]....
        /*06b4*/ 	.word	0x00005550
        /*06b8*/ 	.word	0x000000ff
        /*06bc*/ 	.word	0x00000098
        /*06c0*/ 	.short	0x010a
        /*06c2*/ 	.byte	0x04
	.zero		1


	//   ....[92]....
        /*06c4*/ 	.word	0x000057a0
        /*06c8*/ 	.word	0x000000ff
        /*06cc*/ 	.word	0x00000080
        /*06d0*/ 	.short	0x010b
        /*06d2*/ 	.byte	0x04
	.zero		1


	//   ....[93]....
        /*06d4*/ 	.word	0x000057b0
        /*06d8*/ 	.word	0x000000ff
        /*06dc*/ 	.word	0x00000000
        /*06e0*/ 	.short	0x0101
        /*06e2*/ 	.byte	0x07
	.zero		1


	//   ....[94]....
        /*06e4*/ 	.word	0x000057c0
        /*06e8*/ 	.word	0x000000ff
        /*06ec*/ 	.word	0x00000098
        /*06f0*/ 	.short	0x010a
        /*06f2*/ 	.byte	0x05
	.zero		1


	//   ....[95]....
        /*06f4*/ 	.word	0x00005a90
        /*06f8*/ 	.word	0x000000ff
        /*06fc*/ 	.word	0x00000080
        /*0700*/ 	.short	0x010b
        /*0702*/ 	.byte	0x05
	.zero		1


	//   ....[96]....
        /*0704*/ 	.word	0x00005aa0
        /*0708*/ 	.word	0x000000ff
        /*070c*/ 	.word	0x00000000
        /*0710*/ 	.short	0x0101
        /*0712*/ 	.byte	0x04
	.zero		1


	//   ....[97]....
        /*0714*/ 	.word	0x00005af0
        /*0718*/ 	.word	0x000000ff
        /*071c*/ 	.word	0x00000000
        /*0720*/ 	.short	0x010a
        /*0722*/ 	.byte	0x04
	.zero		1


	//   ....[98]....
        /*0724*/ 	.word	0x00005b80
        /*0728*/ 	.word	0x000000ff
        /*072c*/ 	.word	0x00000000
        /*0730*/ 	.short	0x010a
        /*0732*/ 	.byte	0x05
	.zero		1


	//   ....[99]....
        /*0734*/ 	.word	0x00005c20
        /*0738*/ 	.word	0x00000000
        /*073c*/ 	.word	0x00000000
        /*0740*/ 	.short	0x010a
        /*0742*/ 	.byte	0xff
	.zero		1


	//   ....[100]....
        /*0744*/ 	.word	0x00005fb0
        /*0748*/ 	.word	0x00000003
        /*074c*/ 	.word	0x000000c0
        /*0750*/ 	.short	0x010a
        /*0752*/ 	.byte	0xff
	.zero		1


	//   ....[101]....
        /*0754*/ 	.word	0x00006130
        /*0758*/ 	.word	0x00000000
        /*075c*/ 	.word	0x00000000
        /*0760*/ 	.short	0x0101
        /*0762*/ 	.byte	0xff
	.zero		1


	//   ....[102]....
        /*0764*/ 	.word	0x00006d00
        /*0768*/ 	.word	0x00000000
        /*076c*/ 	.word	0x00000080
        /*0770*/ 	.short	0x010a
        /*0772*/ 	.byte	0xff
	.zero		1


	//   ....[103]....
        /*0774*/ 	.word	0x00006d70
        /*0778*/ 	.word	0x00000051
        /*077c*/ 	.word	0x000000e0
        /*0780*/ 	.short	0x010a
        /*0782*/ 	.byte	0xff
	.zero		1


	//   ....[104]....
        /*0784*/ 	.word	0x00006e60
        /*0788*/ 	.word	0x00000000
        /*078c*/ 	.word	0x00000080
        /*0790*/ 	.short	0x010a
        /*0792*/ 	.byte	0xff
	.zero		1


	//   ....[105]....
        /*0794*/ 	.word	0x00006f90
        /*0798*/ 	.word	0x00000051
        /*079c*/ 	.word	0x000000e0
        /*07a0*/ 	.short	0x010a
        /*07a2*/ 	.byte	0xff
	.zero		1


	//   ....[106]....
        /*07a4*/ 	.word	0x00007610
        /*07a8*/ 	.word	0x00000000
        /*07ac*/ 	.word	0x00000000
        /*07b0*/ 	.short	0x0101
        /*07b2*/ 	.byte	0xff
	.zero		1


	//   ....[107]....
        /*07b4*/ 	.word	0x00007620
        /*07b8*/ 	.word	0x00000002
        /*07bc*/ 	.word	0x00000080
        /*07c0*/ 	.short	0x010a
        /*07c2*/ 	.byte	0xff
	.zero		1


	//   ....[108]....
        /*07c4*/ 	.word	0x000076f0
        /*07c8*/ 	.word	0x00000002
        /*07cc*/ 	.word	0x00000080
        /*07d0*/ 	.short	0x010a
        /*07d2*/ 	.byte	0xff
	.zero		1


	//   ....[109]....
        /*07d4*/ 	.word	0x00007990
        /*07d8*/ 	.word	0x00000051
        /*07dc*/ 	.word	0x00000000
        /*07e0*/ 	.short	0x0101
        /*07e2*/ 	.byte	0xff
	.zero		1


	//   ....[110]....
        /*07e4*/ 	.word	0x00007ef0
        /*07e8*/ 	.word	0x00000002
        /*07ec*/ 	.word	0x00000000
        /*07f0*/ 	.short	0x0101
        /*07f2*/ 	.byte	0xff
	.zero		1


	//   ....[111]....
        /*07f4*/ 	.word	0x00008190
        /*07f8*/ 	.word	0x000000ff
        /*07fc*/ 	.word	0x00000000
        /*0800*/ 	.short	0x0101
        /*0802*/ 	.byte	0x04
	.zero		1


	//   ....[112]....
        /*0804*/ 	.word	0x000081b0
        /*0808*/ 	.word	0x00000003
        /*080c*/ 	.word	0x00000130
        /*0810*/ 	.short	0x010a
        /*0812*/ 	.byte	0xff
	.zero		1


	//   ....[113]....
        /*0814*/ 	.word	0x00008210
        /*0818*/ 	.word	0x00000000
        /*081c*/ 	.word	0x00000040
        /*0820*/ 	.short	0x010a
        /*0822*/ 	.byte	0xff
	.zero		1


	//   ....[114]....
        /*0824*/ 	.word	0x00008270
        /*0828*/ 	.word	0x00000000
        /*082c*/ 	.word	0x00000040
        /*0830*/ 	.short	0x010a
        /*0832*/ 	.byte	0xff
	.zero		1


	//   ....[115]....
        /*0834*/ 	.word	0x000082c0
        /*0838*/ 	.word	0x00000003
        /*083c*/ 	.word	0x000000c0
        /*0840*/ 	.short	0x010a
        /*0842*/ 	.byte	0xff
	.zero		1


	//   ....[116]....
        /*0844*/ 	.word	0x00008320
        /*0848*/ 	.word	0x00000000
        /*084c*/ 	.word	0x00000000
        /*0850*/ 	.short	0x010a
        /*0852*/ 	.byte	0xff
	.zero		1


	//   ....[117]....
        /*0854*/ 	.word	0x00008380
        /*0858*/ 	.word	0x00000000
        /*085c*/ 	.word	0x00000000
        /*0860*/ 	.short	0x010a
        /*0862*/ 	.byte	0xff
	.zero		1


	//   ....[118]....
        /*0864*/ 	.word	0x000083e0
        /*0868*/ 	.word	0x00000000
        /*086c*/ 	.word	0x00000000
        /*0870*/ 	.short	0x010a
        /*0872*/ 	.byte	0xff
	.zero		1


	//   ....[119]....
        /*0874*/ 	.word	0x00008440
        /*0878*/ 	.word	0x00000000
        /*087c*/ 	.word	0x00000000
        /*0880*/ 	.short	0x010a
        /*0882*/ 	.byte	0xff
	.zero		1


	//   ....[120]....
        /*0884*/ 	.word	0x000084a0
        /*0888*/ 	.word	0x00000000
        /*088c*/ 	.word	0x00000000
        /*0890*/ 	.short	0x010a
        /*0892*/ 	.byte	0xff
	.zero		1


	//   ....[121]....
        /*0894*/ 	.word	0x00008500
        /*0898*/ 	.word	0x00000000
        /*089c*/ 	.word	0x00000000
        /*08a0*/ 	.short	0x010a
        /*08a2*/ 	.byte	0xff
	.zero		1


	//   ....[122]....
        /*08a4*/ 	.word	0x00008560
        /*08a8*/ 	.word	0x00000000
        /*08ac*/ 	.word	0x00000000
        /*08b0*/ 	.short	0x010a
        /*08b2*/ 	.byte	0xff
	.zero		1


	//   ....[123]....
        /*08b4*/ 	.word	0x000085b0
        /*08b8*/ 	.word	0x00000000
        /*08bc*/ 	.word	0x00000120
        /*08c0*/ 	.short	0x010a
        /*08c2*/ 	.byte	0xff
	.zero		1


	//   ....[124]....
        /*08c4*/ 	.word	0x00008610
        /*08c8*/ 	.word	0x00000000
        /*08cc*/ 	.word	0x000000d0
        /*08d0*/ 	.short	0x010a
        /*08d2*/ 	.byte	0xff
	.zero		1


	//   ....[125]....
        /*08d4*/ 	.word	0x00008660
        /*08d8*/ 	.word	0x00000000
        /*08dc*/ 	.word	0x000000c0
        /*08e0*/ 	.short	0x010a
        /*08e2*/ 	.byte	0xff
	.zero		1


	//   ....[126]....
        /*08e4*/ 	.word	0x000086c0
        /*08e8*/ 	.word	0x00000000
        /*08ec*/ 	.word	0x000000d0
        /*08f0*/ 	.short	0x010a
        /*08f2*/ 	.byte	0xff
	.zero		1


	//   ....[127]....
        /*08f4*/ 	.word	0x00008720
        /*08f8*/ 	.word	0x00000005
        /*08fc*/ 	.word	0x00000008
        /*0900*/ 	.short	0x010a
        /*0902*/ 	.byte	0xff
	.zero		1


	//   ....[128]....
        /*0904*/ 	.word	0x00008810
        /*0908*/ 	.word	0x00000003
        /*090c*/ 	.word	0x00000008
        /*0910*/ 	.short	0x010a
        /*0912*/ 	.byte	0xff
	.zero		1


	//   ....[129]....
        /*0914*/ 	.word	0x00008860
        /*0918*/ 	.word	0x00000000
        /*091c*/ 	.word	0x000000c0
        /*0920*/ 	.short	0x010a
        /*0922*/ 	.byte	0xff
	.zero		1


	//   ....[130]....
        /*0924*/ 	.word	0x000088c0
        /*0928*/ 	.word	0x00000000
        /*092c*/ 	.word	0x00000100
        /*0930*/ 	.short	0x010a
        /*0932*/ 	.byte	0xff
	.zero		1


	//   ....[131]....
        /*0934*/ 	.word	0x00008920
        /*0938*/ 	.word	0x00000000
        /*093c*/ 	.word	0x00000000
        /*0940*/ 	.short	0x010a
        /*0942*/ 	.byte	0xff
	.zero		1


	//   ....[132]....
        /*0944*/ 	.word	0x00008980
        /*0948*/ 	.word	0x00000000
        /*094c*/ 	.word	0x00000000
        /*0950*/ 	.short	0x010a
        /*0952*/ 	.byte	0xff
	.zero		1


	//   ....[133]....
        /*0954*/ 	.word	0x000089e0
        /*0958*/ 	.word	0x00000000
        /*095c*/ 	.word	0x00000000
        /*0960*/ 	.short	0x010a
        /*0962*/ 	.byte	0xff
	.zero		1


	//   ....[134]....
        /*0964*/ 	.word	0x00008a40
        /*0968*/ 	.word	0x00000000
        /*096c*/ 	.word	0x00000000
        /*0970*/ 	.short	0x010a
        /*0972*/ 	.byte	0xff
	.zero		1


	//   ....[135]....
        /*0974*/ 	.word	0x00008aa0
        /*0978*/ 	.word	0x00000000
        /*097c*/ 	.word	0x00000140
        /*0980*/ 	.short	0x010a
        /*0982*/ 	.byte	0xff
	.zero		1


	//   ....[136]....
        /*0984*/ 	.word	0x00008af0
        /*0988*/ 	.word	0x00000008
        /*098c*/ 	.word	0x000000c0
        /*0990*/ 	.short	0x010a
        /*0992*/ 	.byte	0xff
	.zero		1


	//   ....[137]....
        /*0994*/ 	.word	0x00008b50
        /*0998*/ 	.word	0x00000000
        /*099c*/ 	.word	0x000000b8
        /*09a0*/ 	.short	0x010a
        /*09a2*/ 	.byte	0xff
	.zero		1


	//   ....[138]....
        /*09a4*/ 	.word	0x00008bb0
        /*09a8*/ 	.word	0x00000000
        /*09ac*/ 	.word	0x00000098
        /*09b0*/ 	.short	0x010a
        /*09b2*/ 	.byte	0xff
	.zero		1


	//   ....[139]....
        /*09b4*/ 	.word	0x00008c10
        /*09b8*/ 	.word	0x00000005
        /*09bc*/ 	.word	0x00000098
        /*09c0*/ 	.short	0x010a
        /*09c2*/ 	.byte	0xff
	.zero		1


	//   ....[140]....
        /*09c4*/ 	.word	0x00008c70
        /*09c8*/ 	.word	0x00000000
        /*09cc*/ 	.word	0x00000000
        /*09d0*/ 	.short	0x010a
        /*09d2*/ 	.byte	0xff
	.zero		1


	//   ....[141]....
        /*09d4*/ 	.word	0x00008cd0
        /*09d8*/ 	.word	0x00000000
        /*09dc*/ 	.word	0x00000000
        /*09e0*/ 	.short	0x010a
        /*09e2*/ 	.byte	0xff
	.zero		1


	//   ....[142]....
        /*09e4*/ 	.word	0x00008d20
        /*09e8*/ 	.word	0x00000003
        /*09ec*/ 	.word	0x000000c0
        /*09f0*/ 	.short	0x010a
        /*09f2*/ 	.byte	0xff
	.zero		1


	//   ....[143]....
        /*09f4*/ 	.word	0x00008d70
        /*09f8*/ 	.word	0x00000000
        /*09fc*/ 	.word	0x00000080
        /*0a00*/ 	.short	0x010a
        /*0a02*/ 	.byte	0xff
	.zero		1


	//   ....[144]....
        /*0a04*/ 	.word	0x00008dc0
        /*0a08*/ 	.word	0x00000051
        /*0a0c*/ 	.word	0x000000e0
        /*0a10*/ 	.short	0x010a
        /*0a12*/ 	.byte	0xff
	.zero		1


	//   ....[145]....
        /*0a14*/ 	.word	0x00008e10
        /*0a18*/ 	.word	0x00000002
        /*0a1c*/ 	.word	0x00000080
        /*0a20*/ 	.short	0x010a
        /*0a22*/ 	.byte	0xff
	.zero		1


	//----- nvinfo : EIATTR_NUM_MBARRIERS
	.align		4
.L_47:
        /*0a24*/ 	.byte	0x03, 0x38
        /*0a26*/ 	.short	0x0029


	//----- nvinfo : EIATTR_EXIT_INSTR_OFFSETS
	.align		4
        /*0a28*/ 	.byte	0x04, 0x1c
        /*0a2a*/ 	.short	(.L_49 - .L_48)


	//   ....[0]....
.L_48:
        /*0a2c*/ 	.word	0x00003040


	//   ....[1]....
        /*0a30*/ 	.word	0x00003530


	//   ....[2]....
        /*0a34*/ 	.word	0x00003590


	//   ....[3]....
        /*0a38*/ 	.word	0x00004ad0


	//   ....[4]....
        /*0a3c*/ 	.word	0x00005c50


	//   ....[5]....
        /*0a40*/ 	.word	0x00005c90


	//   ....[6]....
        /*0a44*/ 	.word	0x00008080


	//   ....[7]....
        /*0a48*/ 	.word	0x00008100


	//   ....[8]....
        /*0a4c*/ 	.word	0x00008130


	//   ....[9]....
        /*0a50*/ 	.word	0x000081a0


	//----- nvinfo : EIATTR_MAX_THREADS
	.align		4
.L_49:
        /*0a54*/ 	.byte	0x04, 0x05
        /*0a56*/ 	.short	(.L_51 - .L_50)
.L_50:
        /*0a58*/ 	.word	0x00000100
        /*0a5c*/ 	.word	0x00000001
        /*0a60*/ 	.word	0x00000001


	//----- nvinfo : EIATTR_CRS_STACK_SIZE
	.align		4
.L_51:
        /*0a64*/ 	.byte	0x04, 0x1e
        /*0a66*/ 	.short	(.L_53 - .L_52)
.L_52:
        /*0a68*/ 	.word	0x00000000


	//----- nvinfo : EIATTR_CBANK_PARAM_SIZE
	.align		4
.L_53:
        /*0a6c*/ 	.byte	0x03, 0x19
        /*0a6e*/ 	.short	0x0800


	//----- nvinfo : EIATTR_PARAM_CBANK
	.align		4
        /*0a70*/ 	.byte	0x04, 0x0a
        /*0a72*/ 	.short	(.L_55 - .L_54)
	.align		4
.L_54:
        /*0a74*/ 	.word	index@(.nv.constant0._ZN7cutlass13device_kernelINS_4gemm6kernel13GemmUniversalIN4cute5tupleIJiiiiEEENS1_10collective13CollectiveMmaINS1_35MainloopSm100TmaUmmaWarpSpecializedILi8ELi2ELi4ENS5_IJNS4_1CILi8EEENSA_ILi1EEESC_EEEEENS5_IJNSA_ILi128EEENSA_ILi64EEESG_EEEfNS5_IJlSC_lEEEfSI_NS4_8TiledMMAINS4_8MMA_AtomIJNS4_23SM100_MMA_TF32_2x1SM_SSINS_10tfloat32_tESM_fLi128ELi64ELNS4_4UMMA5MajorE0ELSO_0ELNSN_7ScaleInE0ELSP_0EEEEEENS4_6LayoutINS5_IJSC_SC_SC_EEENS5_IJNSA_ILi0EEESU_SU_EEEEENS5_IJNS4_10UnderscoreESX_SX_EEEEENS4_18SM100_TMA_2SM_LOADENS4_14ComposedLayoutINS4_7SwizzleILi3ELi4ELi3EEENS4_18smem_ptr_flag_bitsILi32EEENSS_INS5_IJSB_NSA_ILi32EEEEEENS5_IJS16_SC_EEEEEEEvNS4_8identityENS4_28SM100_TMA_2SM_LOAD_MULTICASTES1A_vS1B_EENS_8epilogue10collective18CollectiveEpilogueINS1E_23Sm100TmaWarpSpecializedILi3ELi2ELi16ELb1ELb0EEEJNS5_IJSG_SG_SG_EEENS5_IJNSS_ISG_SC_EENSS_INS5_IJNSA_ILi16EEENSA_ILi2EEEEEENS5_IJSC_S16_EEEEEEEEfSI_fSI_NS1E_6fusion15FusionCallbacksIS1I_NS1R_17LinearCombinationIffffLNS_15FloatRoundStyleE2EEES1J_S1Q_JEEENS4_5SM1004TMEM4LOAD26SM100_TMEM_LOAD_32dp32b16xENS4_13SM90_TMA_LOADENS11_INS12_ILi2ELi4ELi3EEES15_NSS_INS5_IJSB_S1L_EEENS5_IJS1L_SC_EEEEEEENS4_39AutoVectorizingCopyWithAssumedAlignmentILi128EEENS4_14SM90_TMA_STOREES26_S28_S28_EEEvvEEEEvNT_6ParamsE)
        /*0a78*/ 	.short	0x0380
        /*0a7a*/ 	.short	0x0800


	//----- nvinfo : EIATTR_SW_WAR
	.align		4
.L_55:
        /*0a7c*/ 	.byte	0x04, 0x36
        /*0a7e*/ 	.short	(.L_57 - .L_56)
.L_56:
        /*0a80*/ 	.word	0x00000008
.L_57:


//--------------------- .nv.callgraph             --------------------------
	.section	.nv.callgraph,"",@"SHT_CUDA_CALLGRAPH"
	.align	4
	.sectionentsize	8
	.align		4
        /*0000*/ 	.word	0x00000000
	.align		4
        /*0004*/ 	.word	0xffffffff
	.align		4
        /*0008*/ 	.word	index@(_ZN7cutlass13device_kernelINS_4gemm6kernel13GemmUniversalIN4cute5tupleIJiiiiEEENS1_10collective13CollectiveMmaINS1_35MainloopSm100TmaUmmaWarpSpecializedILi8ELi2ELi4ENS5_IJNS4_1CILi8EEENSA_ILi1EEESC_EEEEENS5_IJNSA_ILi128EEENSA_ILi64EEESG_EEEfNS5_IJlSC_lEEEfSI_NS4_8TiledMMAINS4_8MMA_AtomIJNS4_23SM100_MMA_TF32_2x1SM_SSINS_10tfloat32_tESM_fLi128ELi64ELNS4_4UMMA5MajorE0ELSO_0ELNSN_7ScaleInE0ELSP_0EEEEEENS4_6LayoutINS5_IJSC_SC_SC_EEENS5_IJNSA_ILi0EEESU_SU_EEEEENS5_IJNS4_10UnderscoreESX_SX_EEEEENS4_18SM100_TMA_2SM_LOADENS4_14ComposedLayoutINS4_7SwizzleILi3ELi4ELi3EEENS4_18smem_ptr_flag_bitsILi32EEENSS_INS5_IJSB_NSA_ILi32EEEEEENS5_IJS16_SC_EEEEEEEvNS4_8identityENS4_28SM100_TMA_2SM_LOAD_MULTICASTES1A_vS1B_EENS_8epilogue10collective18CollectiveEpilogueINS1E_23Sm100TmaWarpSpecializedILi3ELi2ELi16ELb1ELb0EEEJNS5_IJSG_SG_SG_EEENS5_IJNSS_ISG_SC_EENSS_INS5_IJNSA_ILi16EEENSA_ILi2EEEEEENS5_IJSC_S16_EEEEEEEEfSI_fSI_NS1E_6fusion15FusionCallbacksIS1I_NS1R_17LinearCombinationIffffLNS_15FloatRoundStyleE2EEES1J_S1Q_JEEENS4_5SM1004TMEM4LOAD26SM100_TMEM_LOAD_32dp32b16xENS4_13SM90_TMA_LOADENS11_INS12_ILi2ELi4ELi3EEES15_NSS_INS5_IJSB_S1L_EEENS5_IJS1L_SC_EEEEEEENS4_39AutoVectorizingCopyWithAssumedAlignmentILi128EEENS4_14SM90_TMA_STOREES26_S28_S28_EEEvvEEEEvNT_6ParamsE)
	.align		4
        /*000c*/ 	.word	index@(__assertfail)
	.align		4
        /*0010*/ 	.word	0x00000000
	.align		4
        /*0014*/ 	.word	0xfffffffe
	.align		4
        /*0018*/ 	.word	0x00000000
	.align		4
        /*001c*/ 	.word	0xfffffffd
	.align		4
        /*0020*/ 	.word	0x00000000
	.align		4
        /*0024*/ 	.word	0xfffffffc


//--------------------- .nv.constant4             --------------------------
	.section	.nv.constant4,"a",@progbits
	.align	8
	.align		8
.nv.constant4:
        /*0000*/ 	.dword	__assertfail
	.align		8
        /*0008*/ 	.dword	__unnamed_1
	.align		8
        /*0010*/ 	.dword	__unnamed_2
	.align		8
        /*0018*/ 	.dword	_ZN40_INTERNAL_2fd1d3db_4_k_cu_65de40a8_289094cuda3std3__45__cpo5beginE
	.align		8
        /*0020*/ 	.dword	_ZN40_INTERNAL_2fd1d3db_4_k_cu_65de40a8_289094cuda3std3__45__cpo3endE
	.align		8
        /*0028*/ 	.dword	_ZN40_INTERNAL_2fd1d3db_4_k_cu_65de40a8_289094cuda3std3__45__cpo6cbeginE
	.align		8
        /*0030*/ 	.dword	_ZN40_INTERNAL_2fd1d3db_4_k_cu_65de40a8_289094cuda3std3__45__cpo4cendE
	.align		8
        /*0038*/ 	.dword	_ZN40_INTERNAL_2fd1d3db_4_k_cu_65de40a8_289094cuda3std3__442_GLOBAL__N__2fd1d3db_4_k_cu_65de40a8_289096ignoreE
	.align		8
        /*0040*/ 	.dword	_ZN40_INTERNAL_2fd1d3db_4_k_cu_65de40a8_289094cuda3std3__419piecewise_constructE
	.align		8
        /*0048*/ 	.dword	_ZN40_INTERNAL_2fd1d3db_4_k_cu_65de40a8_289094cuda3std3__48in_placeE
	.align		8
        /*0050*/ 	.dword	_ZN40_INTERNAL_2fd1d3db_4_k_cu_65de40a8_289094cuda3std6ranges3__45__cpo4swapE
	.align		8
        /*0058*/ 	.dword	_ZN40_INTERNAL_2fd1d3db_4_k_cu_65de40a8_289094cuda3std6ranges3__45__cpo9iter_moveE
	.align		8
        /*0060*/ 	.dword	_ZN40_INTERNAL_2fd1d3db_4_k_cu_65de40a8_289094cute7productE
	.align		8
        /*0068*/ 	.dword	_ZN40_INTERNAL_2fd1d3db_4_k_cu_65de40a8_289094cute1_E
	.align		8
        /*0070*/ 	.dword	$str$25
	.align		8
        /*0078*/ 	.dword	$str$26
	.align		8
        /*0080*/ 	.dword	$str$27
	.align		8
        /*0088*/ 	.dword	$str$28


//--------------------- .text._ZN7cutlass13device_kernelINS_4gemm6kernel13GemmUniversalIN4cute5tupleIJiiiiEEENS1_10collective13CollectiveMmaINS1_35MainloopSm100TmaUmmaWarpSpecializedILi8ELi2ELi4ENS5_IJNS4_1CILi8EEENSA_ILi1EEESC_EEEEENS5_IJNSA_ILi128EEENSA_ILi64EEESG_EEEfNS5_IJlSC_lEEEfSI_NS4_8TiledMMAINS4_8MMA_AtomIJNS4_23SM100_MMA_TF32_2x1SM_SSINS_10tfloat32_tESM_fLi128ELi64ELNS4_4UMMA5MajorE0ELSO_0ELNSN_7ScaleInE0ELSP_0EEEEEENS4_6LayoutINS5_IJSC_SC_SC_EEENS5_IJNSA_ILi0EEESU_SU_EEEEENS5_IJNS4_10UnderscoreESX_SX_EEEEENS4_18SM100_TMA_2SM_LOADENS4_14ComposedLayoutINS4_7SwizzleILi3ELi4ELi3EEENS4_18smem_ptr_flag_bitsILi32EEENSS_INS5_IJSB_NSA_ILi32EEEEEENS5_IJS16_SC_EEEEEEEvNS4_8identityENS4_28SM100_TMA_2SM_LOAD_MULTICASTES1A_vS1B_EENS_8epilogue10collective18CollectiveEpilogueINS1E_23Sm100TmaWarpSpecializedILi3ELi2ELi16ELb1ELb0EEEJNS5_IJSG_SG_SG_EEENS5_IJNSS_ISG_SC_EENSS_INS5_IJNSA_ILi16EEENSA_ILi2EEEEEENS5_IJSC_S16_EEEEEEEEfSI_fSI_NS1E_6fusion15FusionCallbacksIS1I_NS1R_17LinearCombinationIffffLNS_15FloatRoundStyleE2EEES1J_S1Q_JEEENS4_5SM1004TMEM4LOAD26SM100_TMEM_LOAD_32dp32b16xENS4_13SM90_TMA_LOADENS11_INS12_ILi2ELi4ELi3EEES15_NSS_INS5_IJSB_S1L_EEENS5_IJS1L_SC_EEEEEEENS4_39AutoVectorizingCopyWithAssumedAlignmentILi128EEENS4_14SM90_TMA_STOREES26_S28_S28_EEEvvEEEEvNT_6ParamsE --------------------------
	.section	.text._ZN7cutlass13device_kernelINS_4gemm6kernel13GemmUniversalIN4cute5tupleIJiiiiEEENS1_10collective13CollectiveMmaINS1_35MainloopSm100TmaUmmaWarpSpecializedILi8ELi2ELi4ENS5_IJNS4_1CILi8EEENSA_ILi1EEESC_EEEEENS5_IJNSA_ILi128EEENSA_ILi64EEESG_EEEfNS5_IJlSC_lEEEfSI_NS4_8TiledMMAINS4_8MMA_AtomIJNS4_23SM100_MMA_TF32_2x1SM_SSINS_10tfloat32_tESM_fLi128ELi64ELNS4_4UMMA5MajorE0ELSO_0ELNSN_7ScaleInE0ELSP_0EEEEEENS4_6LayoutINS5_IJSC_SC_SC_EEENS5_IJNSA_ILi0EEESU_SU_EEEEENS5_IJNS4_10UnderscoreESX_SX_EEEEENS4_18SM100_TMA_2SM_LOADENS4_14ComposedLayoutINS4_7SwizzleILi3ELi4ELi3EEENS4_18smem_ptr_flag_bitsILi32EEENSS_INS5_IJSB_NSA_ILi32EEEEEENS5_IJS16_SC_EEEEEEEvNS4_8identityENS4_28SM100_TMA_2SM_LOAD_MULTICASTES1A_vS1B_EENS_8epilogue10collective18CollectiveEpilogueINS1E_23Sm100TmaWarpSpecializedILi3ELi2ELi16ELb1ELb0EEEJNS5_IJSG_SG_SG_EEENS5_IJNSS_ISG_SC_EENSS_INS5_IJNSA_ILi16EEENSA_ILi2EEEEEENS5_IJSC_S16_EEEEEEEEfSI_fSI_NS1E_6fusion15FusionCallbacksIS1I_NS1R_17LinearCombinationIffffLNS_15FloatRoundStyleE2EEES1J_S1Q_JEEENS4_5SM1004TMEM4LOAD26SM100_TMEM_LOAD_32dp32b16xENS4_13SM90_TMA_LOADENS11_INS12_ILi2ELi4ELi3EEES15_NSS_INS5_IJSB_S1L_EEENS5_IJS1L_SC_EEEEEEENS4_39AutoVectorizingCopyWithAssumedAlignmentILi128EEENS4_14SM90_TMA_STOREES26_S28_S28_EEEvvEEEEvNT_6ParamsE,"ax",@progbits
	.align	128
.text._ZN7cutlass13device_kernelINS_4gemm6kernel13GemmUniversalIN4cute5tupleIJiiiiEEENS1_10collective13CollectiveMmaINS1_35MainloopSm100TmaUmmaWarpSpecializedILi8ELi2ELi4ENS5_IJNS4_1CILi8EEENSA_ILi1EEESC_EEEEENS5_IJNSA_ILi128EEENSA_ILi64EEESG_EEEfNS5_IJlSC_lEEEfSI_NS4_8TiledMMAINS4_8MMA_AtomIJNS4_23SM100_MMA_TF32_2x1SM_SSINS_10tfloat32_tESM_fLi128ELi64ELNS4_4UMMA5MajorE0ELSO_0ELNSN_7ScaleInE0ELSP_0EEEEEENS4_6LayoutINS5_IJSC_SC_SC_EEENS5_IJNSA_ILi0EEESU_SU_EEEEENS5_IJNS4_10UnderscoreESX_SX_EEEEENS4_18SM100_TMA_2SM_LOADENS4_14ComposedLayoutINS4_7SwizzleILi3ELi4ELi3EEENS4_18smem_ptr_flag_bitsILi32EEENSS_INS5_IJSB_NSA_ILi32EEEEEENS5_IJS16_SC_EEEEEEEvNS4_8identityENS4_28SM100_TMA_2SM_LOAD_MULTICASTES1A_vS1B_EENS_8epilogue10collective18CollectiveEpilogueINS1E_23Sm100TmaWarpSpecializedILi3ELi2ELi16ELb1ELb0EEEJNS5_IJSG_SG_SG_EEENS5_IJNSS_ISG_SC_EENSS_INS5_IJNSA_ILi16EEENSA_ILi2EEEEEENS5_IJSC_S16_EEEEEEEEfSI_fSI_NS1E_6fusion15FusionCallbacksIS1I_NS1R_17LinearCombinationIffffLNS_15FloatRoundStyleE2EEES1J_S1Q_JEEENS4_5SM1004TMEM4LOAD26SM100_TMEM_LOAD_32dp32b16xENS4_13SM90_TMA_LOADENS11_INS12_ILi2ELi4ELi3EEES15_NSS_INS5_IJSB_S1L_EEENS5_IJS1L_SC_EEEEEEENS4_39AutoVectorizingCopyWithAssumedAlignmentILi128EEENS4_14SM90_TMA_STOREES26_S28_S28_EEEvvEEEEvNT_6ParamsE:
        .type           _ZN7cutlass13device_kernelINS_4gemm6kernel13GemmUniversalIN4cute5tupleIJiiiiEEENS1_10collective13CollectiveMmaINS1_35MainloopSm100TmaUmmaWarpSpecializedILi8ELi2ELi4ENS5_IJNS4_1CILi8EEENSA_ILi1EEESC_EEEEENS5_IJNSA_ILi128EEENSA_ILi64EEESG_EEEfNS5_IJlSC_lEEEfSI_NS4_8TiledMMAINS4_8MMA_AtomIJNS4_23SM100_MMA_TF32_2x1SM_SSINS_10tfloat32_tESM_fLi128ELi64ELNS4_4UMMA5MajorE0ELSO_0ELNSN_7ScaleInE0ELSP_0EEEEEENS4_6LayoutINS5_IJSC_SC_SC_EEENS5_IJNSA_ILi0EEESU_SU_EEEEENS5_IJNS4_10UnderscoreESX_SX_EEEEENS4_18SM100_TMA_2SM_LOADENS4_14ComposedLayoutINS4_7SwizzleILi3ELi4ELi3EEENS4_18smem_ptr_flag_bitsILi32EEENSS_INS5_IJSB_NSA_ILi32EEEEEENS5_IJS16_SC_EEEEEEEvNS4_8identityENS4_28SM100_TMA_2SM_LOAD_MULTICASTES1A_vS1B_EENS_8epilogue10collective18CollectiveEpilogueINS1E_23Sm100TmaWarpSpecializedILi3ELi2ELi16ELb1ELb0EEEJNS5_IJSG_SG_SG_EEENS5_IJNSS_ISG_SC_EENSS_INS5_IJNSA_ILi16EEENSA_ILi2EEEEEENS5_IJSC_S16_EEEEEEEEfSI_fSI_NS1E_6fusion15FusionCallbacksIS1I_NS1R_17LinearCombinationIffffLNS_15FloatRoundStyleE2EEES1J_S1Q_JEEENS4_5SM1004TMEM4LOAD26SM100_TMEM_LOAD_32dp32b16xENS4_13SM90_TMA_LOADENS11_INS12_ILi2ELi4ELi3EEES15_NSS_INS5_IJSB_S1L_EEENS5_IJS1L_SC_EEEEEEENS4_39AutoVectorizingCopyWithAssumedAlignmentILi128EEENS4_14SM90_TMA_STOREES26_S28_S28_EEEvvEEEEvNT_6ParamsE,@function
        .size           _ZN7cutlass13device_kernelINS_4gemm6kernel13GemmUniversalIN4cute5tupleIJiiiiEEENS1_10collective13CollectiveMmaINS1_35MainloopSm100TmaUmmaWarpSpecializedILi8ELi2ELi4ENS5_IJNS4_1CILi8EEENSA_ILi1EEESC_EEEEENS5_IJNSA_ILi128EEENSA_ILi64EEESG_EEEfNS5_IJlSC_lEEEfSI_NS4_8TiledMMAINS4_8MMA_AtomIJNS4_23SM100_MMA_TF32_2x1SM_SSINS_10tfloat32_tESM_fLi128ELi64ELNS4_4UMMA5MajorE0ELSO_0ELNSN_7ScaleInE0ELSP_0EEEEEENS4_6LayoutINS5_IJSC_SC_SC_EEENS5_IJNSA_ILi0EEESU_SU_EEEEENS5_IJNS4_10UnderscoreESX_SX_EEEEENS4_18SM100_TMA_2SM_LOADENS4_14ComposedLayoutINS4_7SwizzleILi3ELi4ELi3EEENS4_18smem_ptr_flag_bitsILi32EEENSS_INS5_IJSB_NSA_ILi32EEEEEENS5_IJS16_SC_EEEEEEEvNS4_8identityENS4_28SM100_TMA_2SM_LOAD_MULTICASTES1A_vS1B_EENS_8epilogue10collective18CollectiveEpilogueINS1E_23Sm100TmaWarpSpecializedILi3ELi2ELi16ELb1ELb0EEEJNS5_IJSG_SG_SG_EEENS5_IJNSS_ISG_SC_EENSS_INS5_IJNSA_ILi16EEENSA_ILi2EEEEEENS5_IJSC_S16_EEEEEEEEfSI_fSI_NS1E_6fusion15FusionCallbacksIS1I_NS1R_17LinearCombinationIffffLNS_15FloatRoundStyleE2EEES1J_S1Q_JEEENS4_5SM1004TMEM4LOAD26SM100_TMEM_LOAD_32dp32b16xENS4_13SM90_TMA_LOADENS11_INS12_ILi2ELi4ELi3EEES15_NSS_INS5_IJSB_S1L_EEENS5_IJS1L_SC_EEEEEEENS4_39AutoVectorizingCopyWithAssumedAlignmentILi128EEENS4_14SM90_TMA_STOREES26_S28_S28_EEEvvEEEEvNT_6ParamsE,(.L_x_189 - _ZN7cutlass13device_kernelINS_4gemm6kernel13GemmUniversalIN4cute5tupleIJiiiiEEENS1_10collective13CollectiveMmaINS1_35MainloopSm100TmaUmmaWarpSpecializedILi8ELi2ELi4ENS5_IJNS4_1CILi8EEENSA_ILi1EEESC_EEEEENS5_IJNSA_ILi128EEENSA_ILi64EEESG_EEEfNS5_IJlSC_lEEEfSI_NS4_8TiledMMAINS4_8MMA_AtomIJNS4_23SM100_MMA_TF32_2x1SM_SSINS_10tfloat32_tESM_fLi128ELi64ELNS4_4UMMA5MajorE0ELSO_0ELNSN_7ScaleInE0ELSP_0EEEEEENS4_6LayoutINS5_IJSC_SC_SC_EEENS5_IJNSA_ILi0EEESU_SU_EEEEENS5_IJNS4_10UnderscoreESX_SX_EEEEENS4_18SM100_TMA_2SM_LOADENS4_14ComposedLayoutINS4_7SwizzleILi3ELi4ELi3EEENS4_18smem_ptr_flag_bitsILi32EEENSS_INS5_IJSB_NSA_ILi32EEEEEENS5_IJS16_SC_EEEEEEEvNS4_8identityENS4_28SM100_TMA_2SM_LOAD_MULTICASTES1A_vS1B_EENS_8epilogue10collective18CollectiveEpilogueINS1E_23Sm100TmaWarpSpecializedILi3ELi2ELi16ELb1ELb0EEEJNS5_IJSG_SG_SG_EEENS5_IJNSS_ISG_SC_EENSS_INS5_IJNSA_ILi16EEENSA_ILi2EEEEEENS5_IJSC_S16_EEEEEEEEfSI_fSI_NS1E_6fusion15FusionCallbacksIS1I_NS1R_17LinearCombinationIffffLNS_15FloatRoundStyleE2EEES1J_S1Q_JEEENS4_5SM1004TMEM4LOAD26SM100_TMEM_LOAD_32dp32b16xENS4_13SM90_TMA_LOADENS11_INS12_ILi2ELi4ELi3EEES15_NSS_INS5_IJSB_S1L_EEENS5_IJS1L_SC_EEEEEEENS4_39AutoVectorizingCopyWithAssumedAlignmentILi128EEENS4_14SM90_TMA_STOREES26_S28_S28_EEEvvEEEEvNT_6ParamsE)
        .other          _ZN7cutlass13device_kernelINS_4gemm6kernel13GemmUniversalIN4cute5tupleIJiiiiEEENS1_10collective13CollectiveMmaINS1_35MainloopSm100TmaUmmaWarpSpecializedILi8ELi2ELi4ENS5_IJNS4_1CILi8EEENSA_ILi1EEESC_EEEEENS5_IJNSA_ILi128EEENSA_ILi64EEESG_EEEfNS5_IJlSC_lEEEfSI_NS4_8TiledMMAINS4_8MMA_AtomIJNS4_23SM100_MMA_TF32_2x1SM_SSINS_10tfloat32_tESM_fLi128ELi64ELNS4_4UMMA5MajorE0ELSO_0ELNSN_7ScaleInE0ELSP_0EEEEEENS4_6LayoutINS5_IJSC_SC_SC_EEENS5_IJNSA_ILi0EEESU_SU_EEEEENS5_IJNS4_10UnderscoreESX_SX_EEEEENS4_18SM100_TMA_2SM_LOADENS4_14ComposedLayoutINS4_7SwizzleILi3ELi4ELi3EEENS4_18smem_ptr_flag_bitsILi32EEENSS_INS5_IJSB_NSA_ILi32EEEEEENS5_IJS16_SC_EEEEEEEvNS4_8identityENS4_28SM100_TMA_2SM_LOAD_MULTICASTES1A_vS1B_EENS_8epilogue10collective18CollectiveEpilogueINS1E_23Sm100TmaWarpSpecializedILi3ELi2ELi16ELb1ELb0EEEJNS5_IJSG_SG_SG_EEENS5_IJNSS_ISG_SC_EENSS_INS5_IJNSA_ILi16EEENSA_ILi2EEEEEENS5_IJSC_S16_EEEEEEEEfSI_fSI_NS1E_6fusion15FusionCallbacksIS1I_NS1R_17LinearCombinationIffffLNS_15FloatRoundStyleE2EEES1J_S1Q_JEEENS4_5SM1004TMEM4LOAD26SM100_TMEM_LOAD_32dp32b16xENS4_13SM90_TMA_LOADENS11_INS12_ILi2ELi4ELi3EEES15_NSS_INS5_IJSB_S1L_EEENS5_IJS1L_SC_EEEEEEENS4_39AutoVectorizingCopyWithAssumedAlignmentILi128EEENS4_14SM90_TMA_STOREES26_S28_S28_EEEvvEEEEvNT_6ParamsE,@"STO_CUDA_ENTRY STV_DEFAULT"
_ZN7cutlass13device_kernelINS_4gemm6kernel13GemmUniversalIN4cute5tupleIJiiiiEEENS1_10collective13CollectiveMmaINS1_35MainloopSm100TmaUmmaWarpSpecializedILi8ELi2ELi4ENS5_IJNS4_1CILi8EEENSA_ILi1EEESC_EEEEENS5_IJNSA_ILi128EEENSA_ILi64EEESG_EEEfNS5_IJlSC_lEEEfSI_NS4_8TiledMMAINS4_8MMA_AtomIJNS4_23SM100_MMA_TF32_2x1SM_SSINS_10tfloat32_tESM_fLi128ELi64ELNS4_4UMMA5MajorE0ELSO_0ELNSN_7ScaleInE0ELSP_0EEEEEENS4_6LayoutINS5_IJSC_SC_SC_EEENS5_IJNSA_ILi0EEESU_SU_EEEEENS5_IJNS4_10UnderscoreESX_SX_EEEEENS4_18SM100_TMA_2SM_LOADENS4_14ComposedLayoutINS4_7SwizzleILi3ELi4ELi3EEENS4_18smem_ptr_flag_bitsILi32EEENSS_INS5_IJSB_NSA_ILi32EEEEEENS5_IJS16_SC_EEEEEEEvNS4_8identityENS4_28SM100_TMA_2SM_LOAD_MULTICASTES1A_vS1B_EENS_8epilogue10collective18CollectiveEpilogueINS1E_23Sm100TmaWarpSpecializedILi3ELi2ELi16ELb1ELb0EEEJNS5_IJSG_SG_SG_EEENS5_IJNSS_ISG_SC_EENSS_INS5_IJNSA_ILi16EEENSA_ILi2EEEEEENS5_IJSC_S16_EEEEEEEEfSI_fSI_NS1E_6fusion15FusionCallbacksIS1I_NS1R_17LinearCombinationIffffLNS_15FloatRoundStyleE2EEES1J_S1Q_JEEENS4_5SM1004TMEM4LOAD26SM100_TMEM_LOAD_32dp32b16xENS4_13SM90_TMA_LOADENS11_INS12_ILi2ELi4ELi3EEES15_NSS_INS5_IJSB_S1L_EEENS5_IJS1L_SC_EEEEEEENS4_39AutoVectorizingCopyWithAssumedAlignmentILi128EEENS4_14SM90_TMA_STOREES26_S28_S28_EEEvvEEEEvNT_6ParamsE:
[----:B------:R-:W1:Y:S01]  /*0000*/  LDC R1, c[0x0][0x37c] ;  /* 0x0000df00ff017b82 */ /* 0x000e620000000800 */
[----:B------:R-:W2:Y:S01]  /*0010*/  S2R R70, SR_TID.X ;  /* 0x0000000000467919 */ /* 0x000ea20000002100 */
[----:B------:R-:W3:Y:S06]  /*0020*/  LDCU.64 UR8, c[0x0][0x890] ;  /* 0x00011200ff0877ac */ /* 0x000eec0008000a00 */
[----:B------:R-:W4:Y:S01]  /*0030*/  S2UR UR53, SR_CgaCtaId ;  /* 0x00000000003579c3 */ /* 0x000f220000008800 */
[----:B------:R-:W-:Y:S02]  /*0040*/  PRMT R27, RZ, 0x7610, R27 ;  /* 0x00007610ff1b7816 */ /* 0x000fe4000000001b */
[----:B------:R-:W-:Y:S01]  /*0050*/  ELECT P1, URZ, PT ;  /* 0x0000000000ff782f */ /* 0x000fe20003820000 */
[----:B---3--:R-:W-:-:S04]  /*0060*/  UISETP.NE.U32.AND UP0, UPT, UR8, URZ, UPT ;  /* 0x000000ff0800728c */ /* 0x008fc8000bf05070 */
[----:B------:R-:W-:Y:S02]  /*0070*/  UISETP.NE.AND.EX UP0, UPT, UR9, URZ, UPT, UP0 ;  /* 0x000000ff0900728c */ /* 0x000fe4000bf05300 */
[----:B----4-:R-:W-:Y:S02]  /*0080*/  ULOP3.LUT UR68, UR53, 0x1, URZ, 0xc0, !UPT ;  /* 0x0000000135447892 */ /* 0x010fe4000f8ec0ff */
[----:B------:R-:W-:Y:S01]  /*0090*/  ULOP3.LUT UR69, UR53, 0x1, URZ, 0x3c, !UPT ;  /* 0x0000000135457892 */ /* 0x000fe2000f8e3cff */
[----:B--2---:R-:W-:-:S05]  /*00a0*/  SHF.R.U32.HI R64, RZ, 0x5, R70 ;  /* 0x00000005ff407819 */ /* 0x004fca0000011646 */
[----:B------:R-:W2:Y:S02]  /*00b0*/  SHFL.IDX PT, R0, R64, RZ, 0x1f ;  /* 0x00001fff40007589 */ /* 0x000ea400000e0000 */
[----:B--2---:R-:W-:Y:S01]  /*00c0*/  R2UR UR20, R0 ;  /* 0x00000000001472ca */ /* 0x004fe200000e0000 */
[----:B-1----:R-:W-:-:S14]  /*00d0*/  BRA.U UP0, `(.L_x_0) ;  /* 0x0000000100307547 */ /* 0x002fdc000b800000 */
[----:B------:R-:W1:Y:S02]  /*00e0*/  LDCU.64 UR4, c[0x0][0x888] ;  /* 0x00011100ff0477ac */ /* 0x000e640008000a00 */
[----:B-1----:R-:W-:-:S04]  /*00f0*/  UISETP.NE.U32.AND UP0, UPT, UR4, URZ, UPT ;  /* 0x000000ff0400728c */ /* 0x002fc8000bf05070 */
[----:B------:R-:W-:-:S09]  /*0100*/  UISETP.NE.AND.EX UP0, UPT, UR5, URZ, UPT, UP0 ;  /* 0x000000ff0500728c */ /* 0x000fd2000bf05300 */
[----:B------:R-:W-:Y:S05]  /*0110*/  BRA.U !UP0, `(.L_x_1) ;  /* 0x0000000108147547 */ /* 0x000fea000b800000 */
[----:B------:R-:W1:Y:S01]  /*0120*/  LDC.64 R2, c[0x0][0x888] ;  /* 0x00022200ff027b82 */ /* 0x000e620000000a00 */
[----:B------:R-:W1:Y:S02]  /*0130*/  LDCU.64 UR4, c[0x0][0x358] ;  /* 0x00006b00ff0477ac */ /* 0x000e640008000a00 */
[----:B-1----:R1:W5:Y:S01]  /*0140*/  LDG.E R26, desc[UR4][R2.64] ;  /* 0x00000004021a7981 */ /* 0x002362000c1e1900 */
[----:B------:R-:W-:Y:S01]  /*0150*/  HFMA2 R27, -RZ, RZ, 0, 5.9604644775390625e-08 ;  /* 0x00000001ff1b7431 */ /* 0x000fe200000001ff */
[----:B------:R-:W-:Y:S05]  /*0160*/  BRA `(.L_x_0) ;  /* 0x00000000000c7947 */ /* 0x000fea0003800000 */
.L_x_1:
[----:B------:R-:W1:Y:S01]  /*0170*/  LDCU UR4, c[0x0][0x880] ;  /* 0x00011000ff0477ac */ /* 0x000e620008000800 */
[----:B------:R-:W-:Y:S01]  /*0180*/  HFMA2 R27, -RZ, RZ, 0, 5.9604644775390625e-08 ;  /* 0x00000001ff1b7431 */ /* 0x000fe200000001ff */
[----:B-1----:R-:W-:-:S07]  /*0190*/  MOV R26, UR4 ;  /* 0x00000004001a7c02 */ /* 0x002fce0008000f00 */
.L_x_0:
[----:B------:R-:W2:Y:S02]  /*01a0*/  LDCU.64 UR4, c[0x0][0x8b0] ;  /* 0x00011600ff0477ac */ /* 0x000ea40008000a00 */
[----:B--2---:R-:W-:-:S04]  /*01b0*/  UISETP.NE.U32.AND UP0, UPT, UR4, URZ, UPT ;  /* 0x000000ff0400728c */ /* 0x004fc8000bf05070 */
[----:B------:R-:W-:-:S09]  /*01c0*/  UISETP.NE.AND.EX UP0, UPT, UR5, URZ, UPT, UP0 ;  /* 0x000000ff0500728c */ /* 0x000fd2000bf05300 */
[----:B------:R-:W-:Y:S05]  /*01d0*/  BRA.U UP0, `(.L_x_2) ;  /* 0x0000000100287547 */ /* 0x000fea000b800000 */
[----:B------:R-:W2:Y:S02]  /*01e0*/  LDCU.64 UR4, c[0x0][0x8a8] ;  /* 0x00011500ff0477ac */ /* 0x000ea40008000a00 */
[----:B--2---:R-:W-:-:S04]  /*01f0*/  UISETP.NE.U32.AND UP0, UPT, UR4, URZ, UPT ;  /* 0x000000ff0400728c */ /* 0x004fc8000bf05070 */
[----:B------:R-:W-:-:S09]  /*0200*/  UISETP.NE.AND.EX UP0, UPT, UR5, URZ, UPT, UP0 ;  /* 0x000000ff0500728c */ /* 0x000fd2000bf05300 */
[----:B------:R-:W-:Y:S05]  /*0210*/  BRA.U !UP0, `(.L_x_3) ;  /* 0x0000000108107547 */ /* 0x000fea000b800000 */
[----:B------:R-:W2:Y:S01]  /*0220*/  LDC.64 R24, c[0x0][0x8a8] ;  /* 0x00022a00ff187b82 */ /* 0x000ea20000000a00 */
[----:B------:R-:W2:Y:S02]  /*0230*/  LDCU.64 UR4, c[0x0][0x358] ;  /* 0x00006b00ff0477ac */ /* 0x000ea40008000a00 */
[----:B--2---:R2:W5:Y:S01]  /*0240*/  LDG.E R24, desc[UR4][R24.64] ;  /* 0x0000000418187981 */ /* 0x004562000c1e1900 */
[----:B------:R-:W-:Y:S05]  /*0250*/  BRA `(.L_x_2) ;  /* 0x0000000000087947 */ /* 0x000fea0003800000 */
.L_x_3:
[----:B------:R-:W2:Y:S02]  /*0260*/  LDCU UR4, c[0x0][0x8a0] ;  /* 0x00011400ff0477ac */ /* 0x000ea40008000800 */
[----:B--2---:R-:W-:Y:S02]  /*0270*/  MOV R24, UR4 ;  /* 0x0000000400187c02 */ /* 0x004fe40008000f00 */
.L_x_2:
[----:B------:R-:W-:Y:S01]  /*0280*/  IMAD.U32 R0, RZ, RZ, UR20 ;  /* 0x00000014ff007e24 */ /* 0x000fe2000f8e00ff */
[----:B------:R-:W-:Y:S04]  /*0290*/  BSSY.RECONVERGENT B0, `(.L_x_4) ;  /* 0x000000c000007945 */ /* 0x000fe80003800200 */
[C---:B------:R-:W-:Y:S02]  /*02a0*/  ISETP.NE.OR P2, PT, R0.reuse, 0x1, !P1 ;  /* 0x000000010000780c */ /* 0x040fe40004f45670 */
[----:B------:R-:W-:-:S11]  /*02b0*/  ISETP.NE.OR P0, PT, R0, 0x3, !P1 ;  /* 0x000000030000780c */ /* 0x000fd60004f05670 */
[----:B------:R-:W-:Y:S05]  /*02c0*/  @P2 BRA `(.L_x_5) ;  /* 0x0000000000202947 */ /* 0x000fea0003800000 */
[----:B------:R-:W3:Y:S02]  /*02d0*/  LDCU.64 UR4, c[0x0][0x348] ;  /* 0x00006900ff0477ac */ /* 0x000ee40008000a00 */
[----:B---3--:R-:W-:Y:S02]  /*02e0*/  UIADD3 UR6, UP1, UPT, UR4, 0x80, URZ ;  /* 0x0000008004067890 */ /* 0x008fe4000ff3e0ff */
[----:B------:R-:W-:Y:S02]  /*02f0*/  UIADD3 UR4, UP0, UPT, UR4, 0x180, URZ ;  /* 0x0000018004047890 */ /* 0x000fe4000ff1e0ff */
[----:B------:R-:W-:Y:S02]  /*0300*/  UIADD3.X UR7, UPT, UPT, URZ, UR5, URZ, UP1, !UPT ;  /* 0x00000005ff077290 */ /* 0x000fe40008ffe4ff */
[----:B------:R-:W-:-:S07]  /*0310*/  UIADD3.X UR5, UPT, UPT, URZ, UR5, URZ, UP0, !UPT ;  /* 0x00000005ff057290 */ /* 0x000fce00087fe4ff */
[----:B------:R3:W-:Y:S02]  /*0320*/  UTMACCTL.PF [UR6] ;  /* 0x00000000060079b9 */ /* 0x0007e40008040000 */
[----:B------:R3:W-:Y:S02]  /*0330*/  UTMACCTL.PF [UR4] ;  /* 0x00000000040079b9 */ /* 0x0007e40008040000 */
[----:B---3--:R-:W-:Y:S01]  /*0340*/  NOP ;  /* 0x0000000000007918 */ /* 0x008fe20000000000 */
.L_x_5:
[----:B------:R-:W-:Y:S05]  /*0350*/  BSYNC.RECONVERGENT B0 ;  /* 0x0000000000007941 */ /* 0x000fea0003800200 */
.L_x_4:
[----:B------:R-:W-:Y:S04]  /*0360*/  BSSY.RECONVERGENT B0, `(.L_x_6) ;  /* 0x000000a000007945 */ /* 0x000fe80003800200 */
        /* <DEDUP_REMOVED lines=9> */
.L_x_7:
[----:B------:R-:W-:Y:S05]  /*0400*/  BSYNC.RECONVERGENT B0 ;  /* 0x0000000000007941 */ /* 0x000fea0003800200 */
.L_x_6:
[----:B------:R-:W3:Y:S01]  /*0410*/  LDCU.64 UR4, c[0x0][0x888] ;  /* 0x00011100ff0477ac */ /* 0x000ee20008000a00 */
[----:B------:R-:W-:Y:S02]  /*0420*/  UISETP.EQ.U32.AND UP2, UPT, UR8, URZ, UPT ;  /* 0x000000ff0800728c */ /* 0x000fe4000bf42070 */
[----:B------:R-:W-:Y:S02]  /*0430*/  UPLOP3.LUT UP4, UPT, UPT, UPT, UPT, 0x80, 0x8 ;  /* 0x000000000008789c */ /* 0x000fe40003f8f070 */
[----:B---3--:R-:W-:-:S04]  /*0440*/  UISETP.NE.U32.AND UP0, UPT, UR4, URZ, UPT ;  /* 0x000000ff0400728c */ /* 0x008fc8000bf05070 */
[----:B------:R-:W-:-:S04]  /*0450*/  UISETP.NE.AND.EX UP1, UPT, UR5, URZ, UPT, UP0 ;  /* 0x000000ff0500728c */ /* 0x000fc8000bf25300 */
[----:B------:R-:W-:-:S04]  /*0460*/  UISETP.EQ.OR.EX UP3, UPT, UR9, URZ, !UP1, UP2 ;  /* 0x000000ff0900728c */ /* 0x000fc8000cf62720 */
[----:B------:R-:W-:-:S06]  /*0470*/  UP2UR UR4, UPR, URZ, 0x8 ;  /* 0x00000008ff047883 */ /* 0x000fcc0008000000 */
[----:B------:R-:W-:Y:S01]  /*0480*/  MOV R67, UR4 ;  /* 0x0000000400437c02 */ /* 0x000fe20008000f00 */
[----:B------:R-:W-:Y:S06]  /*0490*/  BRA.U !UP3, `(.L_x_8) ;  /* 0x000000010b207547 */ /* 0x000fec000b800000 */
[----:B------:R-:W-:Y:S01]  /*04a0*/  UISETP.NE.U32.AND UP2, UPT, UR8, URZ, UPT ;  /* 0x000000ff0800728c */ /* 0x000fe2000bf45070 */
[----:B-----5:R-:W-:Y:S01]  /*04b0*/  FSETP.NEU.AND P0, PT, R26, RZ, PT ;  /* 0x000000ff1a00720b */ /* 0x020fe20003f0d000 */
[----:B------:R-:W-:Y:S02]  /*04c0*/  USEL UR4, URZ, 0xffffffff, UP1 ;  /* 0xffffffffff047887 */ /* 0x000fe40008800000 */
[----:B------:R-:W-:-:S10]  /*04d0*/  UISETP.NE.AND.EX UP2, UPT, UR9, URZ, UPT, UP2 ;  /* 0x000000ff0900728c */ /* 0x000fd4000bf45320 */
[----:B------:R-:W-:Y:S01]  /*04e0*/  VOTEU.ANY UP0, P0 ;  /* 0x0000000000ff7886 */ /* 0x000fe20000000100 */
[----:B------:R-:W-:-:S04]  /*04f0*/  @!UP2 USEL UR4, URZ, 0xffffffff, UP0 ;  /* 0xffffffffff04a887 */ /* 0x000fc80008000000 */
[----:B------:R-:W-:-:S04]  /*0500*/  ULOP3.LUT UR4, UR4, 0x1, URZ, 0xc0, !UPT ;  /* 0x0000000104047892 */ /* 0x000fc8000f8ec0ff */
[----:B------:R-:W-:-:S11]  /*0510*/  UISETP.NE.U32.AND UP4, UPT, UR4, 0x1, UPT ;  /* 0x000000010400788c */ /* 0x000fd6000bf85070 */
.L_x_8:
[----:B------:R-:W3:Y:S01]  /*0520*/  SHFL.IDX PT, R0, R64, RZ, 0x1f ;  /* 0x00001fff40007589 */ /* 0x000ee200000e0000 */
[----:B------:R-:W-:-:S04]  /*0530*/  UISETP.NE.AND UP0, UPT, UR20, 0x2, UPT ;  /* 0x000000021400788c */ /* 0x000fc8000bf05270 */
[----:B------:R-:W-:Y:S02]  /*0540*/  UISETP.EQ.AND UP2, UPT, UR68, URZ, !UP0 ;  /* 0x000000ff4400728c */ /* 0x000fe4000c742270 */
[----:B------:R-:W-:-:S04]  /*0550*/  USEL UR44, URZ, 0x1, UP0 ;  /* 0x00000001ff2c7887 */ /* 0x000fc80008000000 */
[----:B------:R-:W-:Y:S02]  /*0560*/  PLOP3.LUT P3, PT, P1, PT, UP2, 0x80, 0x8 ;  /* 0x000000000008781c */ /* 0x000fe40000f6f028 */
[----:B---3--:R-:W-:-:S13]  /*0570*/  ISETP.NE.AND P0, PT, R0, RZ, PT ;  /* 0x000000ff0000720c */ /* 0x008fda0003f05270 */
[----:B------:R-:W-:Y:S05]  /*0580*/  @P0 BRA `(.L_x_9) ;  /* 0x0000000000740947 */ /* 0x000fea0003800000 */
[----:B------:R-:W-:Y:S01]  /*0590*/  UMOV UR4, 0x400 ;  /* 0x0000040000047882 */ /* 0x000fe20000000000 */
[----:B------:R-:W-:Y:S01]  /*05a0*/  UMOV UR8, 0x1 ;  /* 0x0000000100087882 */ /* 0x000fe20000000000 */
[----:B------:R-:W-:Y:S01]  /*05b0*/  UMOV UR6, 0x4 ;  /* 0x0000000400067882 */ /* 0x000fe20000000000 */
[----:B------:R-:W-:Y:S02]  /*05c0*/  ULEA UR4, UR53, UR4, 0x18 ;  /* 0x0000000435047291 */ /* 0x000fe4000f8ec0ff */
[----:B------:R-:W-:-:S04]  /*05d0*/  UIADD3 UR8, UPT, UPT, -UR8, 0x100000, URZ ;  /* 0x0010000008087890 */ /* 0x000fc8000fffe1ff */
[----:B------:R-:W-:Y:S02]  /*05e0*/  USHF.L.U32 UR9, UR8, 0xb, URZ ;  /* 0x0000000b08097899 */ /* 0x000fe400080006ff */
[----:B------:R-:W-:Y:S02]  /*05f0*/  USHF.L.U32 UR8, UR8, 0x1, URZ ;  /* 0x0000000108087899 */ /* 0x000fe400080006ff */
[----:B------:R-:W-:-:S04]  /*0600*/  UIADD3 UR6, UPT, UPT, -UR6, 0x100000, URZ ;  /* 0x0010000006067890 */ /* 0x000fc8000fffe1ff */
[----:B------:R-:W-:Y:S02]  /*0610*/  USHF.L.U32 UR7, UR6, 0xb, URZ ;  /* 0x0000000b06077899 */ /* 0x000fe400080006ff */
[----:B------:R-:W-:Y:S01]  /*0620*/  USHF.L.U32 UR6, UR6, 0x1, URZ ;  /* 0x0000000106067899 */ /* 0x000fe200080006ff */
[----:B------:R-:W-:Y:S01]  /*0630*/  ELECT P0, URZ, PT ;  /* 0x0000000000ff782f */ /* 0x000fe20003800000 */
[----:B------:R-:W3:Y:S02]  /*0640*/  FENCE.VIEW.ASYNC.S ;  /* 0x00000000000073c6 */ /* 0x000ee40000000000 */
[----:B---3--:R3:W4:Y:S08]  /*0650*/  SYNCS.EXCH.64 URZ, [UR4], UR8 ;  /* 0x0000000804ff75b2 */ /* 0x0087300008000100 */
[----:B------:R3:W1:Y:S01]  /*0660*/  SYNCS.EXCH.64 URZ, [UR4+0x40], UR6 ;  /* 0x0000400604ff75b2 */ /* 0x0006620008000100 */
        /* <DEDUP_REMOVED lines=13> */
[----:B------:R3:W1:Y:S02]  /*0740*/  SYNCS.EXCH.64 URZ, [UR4+0x78], UR6 ;  /* 0x0000780604ff75b2 */ /* 0x0006640008000100 */
[----:B---3--:R-:W-:Y:S01]  /*0750*/  NOP ;  /* 0x0000000000007918 */ /* 0x008fe20000000000 */
.L_x_9:
[----:B------:R-:W3:Y:S01]  /*0760*/  SHFL.IDX PT, R0, R64, RZ, 0x1f ;  /* 0x00001fff40007589 */ /* 0x000ee200000e0000 */
[----:B------:R-:W-:Y:S01]  /*0770*/  NOP ;  /* 0x0000000000007918 */ /* 0x000fe20000000000 */
[----:B---3--:R-:W-:-:S13]  /*0780*/  ISETP.NE.AND P0, PT, R0, 0x1, PT ;  /* 0x000000010000780c */ /* 0x008fda0003f05270 */
        /* <DEDUP_REMOVED lines=13> */
[----:B---3--:R3:W1:Y:S08]  /*0860*/  SYNCS.EXCH.64 URZ, [UR4+0x80], UR8 ;  /* 0x0000800804ff75b2 */ /* 0x0086700008000100 */
[----:B------:R3:W1:Y:S01]  /*0870*/  SYNCS.EXCH.64 URZ, [UR4+0x98], UR6 ;  /* 0x0000980604ff75b2 */ /* 0x0006620008000100 */
[----:B------:R3:W1:Y:S01]  /*0880*/  SYNCS.EXCH.64 URZ, [UR4+0x88], UR8 ;  /* 0x0000880804ff75b2 */ /* 0x0006620008000100 */
[----:B------:R3:W1:Y:S01]  /*0890*/  SYNCS.EXCH.64 URZ, [UR4+0xa0], UR6 ;  /* 0x0000a00604ff75b2 */ /* 0x0006620008000100 */
[----:B------:R3:W1:Y:S01]  /*08a0*/  SYNCS.EXCH.64 URZ, [UR4+0x90], UR8 ;  /* 0x0000900804ff75b2 */ /* 0x0006620008000100 */
[----:B------:R3:W1:Y:S01]  /*08b0*/  SYNCS.EXCH.64 URZ, [UR4+0xa8], UR6 ;  /* 0x0000a80604ff75b2 */ /* 0x0006620008000100 */
[----:B------:R-:W-:Y:S01]  /*08c0*/  NOP ;  /* 0x0000000000007918 */ /* 0x000fe20000000000 */
.L_x_10:
[----:B------:R-:W2:Y:S01]  /*08d0*/  SHFL.IDX PT, R0, R64, RZ, 0x1f ;  /* 0x00001fff40007589 */ /* 0x000ea200000e0000 */
[----:B------:R-:W-:Y:S01]  /*08e0*/  NOP ;  /* 0x0000000000007918 */ /* 0x000fe20000000000 */
[----:B--2---:R-:W-:-:S13]  /*08f0*/  ISETP.NE.AND P0, PT, R0, 0x3, PT ;  /* 0x000000030000780c */ /* 0x004fda0003f05270 */
[----:B------:R-:W-:Y:S05]  /*0900*/  @P0 BRA `(.L_x_11) ;  /* 0x00000000002c0947 */ /* 0x000fea0003800000 */
[----:B---3--:R-:W-:Y:S01]  /*0910*/  UMOV UR6, 0x400 ;  /* 0x0000040000067882 */ /* 0x008fe20000000000 */
[----:B------:R-:W-:Y:S01]  /*0920*/  UMOV UR4, 0x20 ;  /* 0x0000002000047882 */ /* 0x000fe20000000000 */
[----:B------:R-:W-:Y:S02]  /*0930*/  ULEA UR6, UR53, UR6, 0x18 ;  /* 0x0000000635067291 */ /* 0x000fe4000f8ec0ff */
[----:B------:R-:W-:-:S04]  /*0940*/  UIADD3 UR4, UPT, UPT, -UR4, 0x100000, URZ ;  /* 0x0010000004047890 */ /* 0x000fc8000fffe1ff */
[----:B------:R-:W-:Y:S02]  /*0950*/  USHF.L.U32 UR5, UR4, 0xb, URZ ;  /* 0x0000000b04057899 */ /* 0x000fe400080006ff */
[----:B------:R-:W-:Y:S01]  /*0960*/  USHF.L.U32 UR4, UR4, 0x1, URZ ;  /* 0x0000000104047899 */ /* 0x000fe200080006ff */
[----:B------:R-:W-:Y:S01]  /*0970*/  ELECT P0, URZ, PT ;  /* 0x0000000000ff782f */ /* 0x000fe20003800000 */
[----:B------:R-:W2:Y:S10]  /*0980*/  FENCE.VIEW.ASYNC.S ;  /* 0x00000000000073c6 */ /* 0x000eb40000000000 */
[----:B--2---:R2:W3:Y:S01]  /*0990*/  SYNCS.EXCH.64 URZ, [UR6+0xb0], UR4 ;  /* 0x0000b00406ff75b2 */ /* 0x0044e20008000100 */
[----:B------:R2:W1:Y:S01]  /*09a0*/  SYNCS.EXCH.64 URZ, [UR6+0xb8], UR4 ;  /* 0x0000b80406ff75b2 */ /* 0x0004620008000100 */
[----:B------:R-:W-:Y:S01]  /*09b0*/  NOP ;  /* 0x0000000000007918 */ /* 0x000fe20000000000 */
.L_x_11:
[----:B------:R-:W4:Y:S01]  /*09c0*/  SHFL.IDX PT, R0, R64, RZ, 0x1f ;  /* 0x00001fff40007589 */ /* 0x000f2200000e0000 */
[----:B------:R-:W-:Y:S01]  /*09d0*/  NOP ;  /* 0x0000000000007918 */ /* 0x000fe20000000000 */
[----:B----4-:R-:W-:-:S13]  /*09e0*/  ISETP.NE.AND P0, PT, R0, 0x4, PT ;  /* 0x000000040000780c */ /* 0x010fda0003f05270 */
[----:B------:R-:W-:Y:S05]  /*09f0*/  @P0 BRA `(.L_x_12) ;  /* 0x0000000000480947 */ /* 0x000fea0003800000 */
[----:B--23--:R-:W-:Y:S01]  /*0a00*/  UMOV UR4, 0x720 ;  /* 0x0000072000047882 */ /* 0x00cfe20000000000 */
[----:B------:R-:W-:Y:S01]  /*0a10*/  UMOV UR6, 0x400 ;  /* 0x0000040000067882 */ /* 0x000fe20000000000 */
[----:B------:R-:W-:Y:S01]  /*0a20*/  USEL UR4, UR4, 0x620, UP4 ;  /* 0x0000062004047887 */ /* 0x000fe2000a000000 */
        /* <DEDUP_REMOVED lines=9> */
[----:B------:R-:W2:Y:S02]  /*0ac0*/  FENCE.VIEW.ASYNC.S ;  /* 0x00000000000073c6 */ /* 0x000ea40000000000 */
[----:B--2---:R4:W2:Y:S08]  /*0ad0*/  SYNCS.EXCH.64 URZ, [UR6+0xc0], UR8 ;  /* 0x0000c00806ff75b2 */ /* 0x0048b00008000100 */
[----:B------:R4:W3:Y:S01]  /*0ae0*/  SYNCS.EXCH.64 URZ, [UR6+0xd0], UR4 ;  /* 0x0000d00406ff75b2 */ /* 0x0008e20008000100 */
[----:B------:R4:W1:Y:S01]  /*0af0*/  SYNCS.EXCH.64 URZ, [UR6+0xc8], UR8 ;  /* 0x0000c80806ff75b2 */ /* 0x0008620008000100 */
[----:B------:R4:W1:Y:S02]  /*0b00*/  SYNCS.EXCH.64 URZ, [UR6+0xd8], UR4 ;  /* 0x0000d80406ff75b2 */ /* 0x0008640008000100 */
[----:B----4-:R-:W-:Y:S01]  /*0b10*/  NOP ;  /* 0x0000000000007918 */ /* 0x010fe20000000000 */
.L_x_12:
[----:B------:R-:W4:Y:S01]  /*0b20*/  SHFL.IDX PT, R0, R64, RZ, 0x1f ;  /* 0x00001fff40007589 */ /* 0x000f2200000e0000 */
[----:B------:R-:W-:Y:S01]  /*0b30*/  NOP ;  /* 0x0000000000007918 */ /* 0x000fe20000000000 */
[----:B----4-:R-:W-:-:S13]  /*0b40*/  ISETP.NE.AND P0, PT, R0, 0x5, PT ;  /* 0x000000050000780c */ /* 0x010fda0003f05270 */
[----:B------:R-:W-:Y:S05]  /*0b50*/  @P0 BRA `(.L_x_13) ;  /* 0x0000000000540947 */ /* 0x000fea0003800000 */
[----:B--23--:R-:W-:Y:S01]  /*0b60*/  UMOV UR4, 0x400 ;  /* 0x0000040000047882 */ /* 0x00cfe20000000000 */
        /* <DEDUP_REMOVED lines=14> */
[----:B------:R4:W1:Y:S01]  /*0c50*/  SYNCS.EXCH.64 URZ, [UR4+0x108], UR8 ;  /* 0x0001080804ff75b2 */ /* 0x0008620008000100 */
[----:B------:R4:W1:Y:S01]  /*0c60*/  SYNCS.EXCH.64 URZ, [UR4+0xf0], UR6 ;  /* 0x0000f00604ff75b2 */ /* 0x0008620008000100 */
[----:B------:R4:W1:Y:S01]  /*0c70*/  SYNCS.EXCH.64 URZ, [UR4+0x110], UR8 ;  /* 0x0001100804ff75b2 */ /* 0x0008620008000100 */
[----:B------:R4:W1:Y:S01]  /*0c80*/  SYNCS.EXCH.64 URZ, [UR4+0xf8], UR6 ;  /* 0x0000f80604ff75b2 */ /* 0x0008620008000100 */
[----:B------:R4:W1:Y:S02]  /*0c90*/  SYNCS.EXCH.64 URZ, [UR4+0x118], UR8 ;  /* 0x0001180804ff75b2 */ /* 0x0008640008000100 */
[----:B----4-:R-:W-:Y:S01]  /*0ca0*/  NOP ;  /* 0x0000000000007918 */ /* 0x010fe20000000000 */
.L_x_13:
[----:B------:R-:W4:Y:S01]  /*0cb0*/  SHFL.IDX PT, R0, R64, RZ, 0x1f ;  /* 0x00001fff40007589 */ /* 0x000f2200000e0000 */
[----:B------:R-:W-:Y:S01]  /*0cc0*/  ISETP.NE.OR P1, PT, RZ, UR20, !P1 ;  /* 0x00000014ff007c0c */ /* 0x000fe2000cf25670 */
[----:B------:R-:W-:Y:S01]  /*0cd0*/  NOP ;  /* 0x0000000000007918 */ /* 0x000fe20000000000 */
[----:B----4-:R-:W-:-:S13]  /*0ce0*/  ISETP.NE.AND P0, PT, R0, 0x3, PT ;  /* 0x000000030000780c */ /* 0x010fda0003f05270 */
[----:B------:R-:W-:Y:S05]  /*0cf0*/  @P0 BRA `(.L_x_14) ;  /* 0x0000000000340947 */ /* 0x000fea0003800000 */
[----:B--23--:R-:W-:Y:S01]  /*0d00*/  UMOV UR4, 0x400 ;  /* 0x0000040000047882 */ /* 0x00cfe20000000000 */
[----:B------:R-:W-:Y:S01]  /*0d10*/  UMOV UR6, 0x20 ;  /* 0x0000002000067882 */ /* 0x000fe20000000000 */
[----:B------:R-:W-:Y:S02]  /*0d20*/  ULEA UR4, UR53, UR4, 0x18 ;  /* 0x0000000435047291 */ /* 0x000fe4000f8ec0ff */
[----:B------:R-:W-:-:S04]  /*0d30*/  UIADD3 UR6, UPT, UPT, -UR6, 0x100000, URZ ;  /* 0x0010000006067890 */ /* 0x000fc8000fffe1ff */
[----:B------:R-:W-:Y:S02]  /*0d40*/  USHF.L.U32 UR7, UR6, 0xb, URZ ;  /* 0x0000000b06077899 */ /* 0x000fe400080006ff */
[----:B------:R-:W-:Y:S01]  /*0d50*/  USHF.L.U32 UR6, UR6, 0x1, URZ ;  /* 0x0000000106067899 */ /* 0x000fe200080006ff */
[----:B------:R-:W-:Y:S01]  /*0d60*/  ELECT P0, URZ, PT ;  /* 0x0000000000ff782f */ /* 0x000fe20003800000 */
[----:B------:R-:W2:Y:S10]  /*0d70*/  FENCE.VIEW.ASYNC.S ;  /* 0x00000000000073c6 */ /* 0x000eb40000000000 */
[----:B--2---:R4:W2:Y:S01]  /*0d80*/  SYNCS.EXCH.64 URZ, [UR4+0x120], UR6 ;  /* 0x0001200604ff75b2 */ /* 0x0048a20008000100 */
[----:B------:R4:W3:Y:S01]  /*0d90*/  SYNCS.EXCH.64 URZ, [UR4+0x130], UR6 ;  /* 0x0001300604ff75b2 */ /* 0x0008e20008000100 */
[----:B------:R4:W1:Y:S01]  /*0da0*/  SYNCS.EXCH.64 URZ, [UR4+0x128], UR6 ;  /* 0x0001280604ff75b2 */ /* 0x0008620008000100 */
[----:B------:R4:W1:Y:S02]  /*0db0*/  SYNCS.EXCH.64 URZ, [UR4+0x138], UR6 ;  /* 0x0001380604ff75b2 */ /* 0x0008640008000100 */
[----:B----4-:R-:W-:Y:S01]  /*0dc0*/  NOP ;  /* 0x0000000000007918 */ /* 0x010fe20000000000 */
.L_x_14:
[----:B------:R-:W-:Y:S01]  /*0dd0*/  VOTEU.ALL UP0, P1 ;  /* 0x0000000000ff7886 */ /* 0x000fe20000800000 */
[----:B--23--:R-:W-:Y:S01]  /*0de0*/  UMOV UR4, 0x20 ;  /* 0x0000002000047882 */ /* 0x00cfe20000000000 */
[----:B------:R-:W2:Y:S01]  /*0df0*/  LDCU UR7, c[0x0][0x36c] ;  /* 0x00006d80ff0777ac */ /* 0x000ea20008000800 */
[----:B------:R-:W-:Y:S01]  /*0e00*/  NOP ;  /* 0x0000000000007918 */ /* 0x000fe20000000000 */
[----:B-1----:R-:W-:Y:S01]  /*0e10*/  LOP3.LUT R3, R70, 0x1f, RZ, 0xc0, !PT ;  /* 0x0000001f46037812 */ /* 0x002fe200078ec0ff */
[----:B------:R-:W-:Y:S01]  /*0e20*/  @!UP0 UMOV UR6, 0x400 ;  /* 0x0000040000068882 */ /* 0x000fe20000000000 */
[----:B------:R-:W-:-:S04]  /*0e30*/  @!UP0 UIADD3 UR4, UPT, UPT, -UR4, 0x100000, URZ ;  /* 0x0010000004048890 */ /* 0x000fc8000fffe1ff */
[----:B------:R-:W-:Y:S02]  /*0e40*/  @!UP0 USHF.L.U32 UR5, UR4, 0xb, URZ ;  /* 0x0000000b04058899 */ /* 0x000fe400080006ff */
[----:B------:R-:W-:Y:S02]  /*0e50*/  @!UP0 USHF.L.U32 UR4, UR4, 0x1, URZ ;  /* 0x0000000104048899 */ /* 0x000fe400080006ff */
[----:B------:R-:W-:Y:S01]  /*0e60*/  @!UP0 ULEA UR6, UR53, UR6, 0x18 ;  /* 0x0000000635068291 */ /* 0x000fe2000f8ec0ff */
[----:B------:R-:W-:Y:S01]  /*0e70*/  VOTEU.ALL UP0, P1 ;  /* 0x0000000000ff7886 */ /* 0x000fe20000800000 */
[----:B------:R-:W-:Y:S02]  /*0e80*/  UISETP.NE.AND UP5, UPT, UR20, URZ, UPT ;  /* 0x000000ff1400728c */ /* 0x000fe4000bfa5270 */
[----:B--2---:R-:W-:Y:S01]  /*0e90*/  UISETP.EQ.U32.AND UP6, UPT, UR7, 0x1, UPT ;  /* 0x000000010700788c */ /* 0x004fe2000bfc2070 */
[----:B------:R-:W1:Y:S07]  /*0ea0*/  FENCE.VIEW.ASYNC.S ;  /* 0x00000000000073c6 */ /* 0x000e6e0000000000 */
[----:B-1----:R1:W2:Y:S01]  /*0eb0*/  @!UP0 SYNCS.EXCH.64 URZ, [UR6+0x140], UR4 ;  /* 0x0001400406ff85b2 */ /* 0x0022a20008000100 */
[----:B------:R-:W-:Y:S05]  /*0ec0*/  BRA.U !UP6, `(.L_x_15) ;  /* 0x000000010e087547 */ /* 0x000fea000b800000 */
[----:B--2---:R-:W-:Y:S01]  /*0ed0*/  UCGABAR_ARV ;  /* 0x00000000000079c7 */ /* 0x004fe20008000000 */
[----:B------:R-:W-:Y:S05]  /*0ee0*/  BRA `(.L_x_16) ;  /* 0x0000000000047947 */ /* 0x000fea0003800000 */
.L_x_15:
[----:B--2---:R-:W-:Y:S01]  /*0ef0*/  NOP ;  /* 0x0000000000007918 */ /* 0x004fe20000000000 */
.L_x_16:
[----:B------:R-:W2:Y:S01]  /*0f00*/  S2UR UR23, SR_CTAID.X ;  /* 0x00000000001779c3 */ /* 0x000ea20000002500 */
[----:B------:R-:W-:-:S05]  /*0f10*/  CS2R.32 R66, SR_CgaSize ;  /* 0x0000000000427805 */ /* 0x000fca0000008a00 */
[----:B------:R-:W-:-:S05]  /*0f20*/  IMAD R66, R66, -0xa0, RZ ;  /* 0xffffff6042427824 */ /* 0x000fca00078e02ff */
[----:B-1----:R-:W-:-:S14]  /*0f30*/  R2UR UR5, R66 ;  /* 0x00000000420572ca */ /* 0x002fdc00000e0000 */
[----:B------:R-:W1:Y:S01]  /*0f40*/  LDCU UR5, c[0x0][UR5+0x2b0] ;  /* 0x00005600050577ac */ /* 0x000e620008000800 */
[----:B------:R-:W-:-:S05]  /*0f50*/  CS2R.32 R66, SR_CgaSize ;  /* 0x0000000000427805 */ /* 0x000fca0000008a00 */
[----:B------:R-:W-:-:S05]  /*0f60*/  IMAD R66, R66, -0xa0, RZ ;  /* 0xffffff6042427824 */ /* 0x000fca00078e02ff */
[----:B------:R-:W-:-:S14]  /*0f70*/  R2UR UR4, R66 ;  /* 0x00000000420472ca */ /* 0x000fdc00000e0000 */
[----:B------:R-:W3:Y:S01]  /*0f80*/  LDCU UR4, c[0x0][UR4+0x2b4] ;  /* 0x00005680040477ac */ /* 0x000ee20008000800 */
[----:B------:R-:W4:Y:S01]  /*0f90*/  S2UR UR26, SR_CTAID.Y ;  /* 0x00000000001a79c3 */ /* 0x000f220000002600 */
[----:B------:R-:W-:-:S05]  /*0fa0*/  CS2R.32 R66, SR_CgaSize ;  /* 0x0000000000427805 */ /* 0x000fca0000008a00 */
[----:B------:R-:W-:-:S05]  /*0fb0*/  IMAD R66, R66, -0xa0, RZ ;  /* 0xffffff6042427824 */ /* 0x000fca00078e02ff */
[----:B------:R-:W-:-:S14]  /*0fc0*/  R2UR UR7, R66 ;  /* 0x00000000420772ca */ /* 0x000fdc00000e0000 */
[----:B------:R-:W3:Y:S01]  /*0fd0*/  LDCU UR7, c[0x0][UR7+0x2a0] ;  /* 0x00005400070777ac */ /* 0x000ee20008000800 */
[----:B------:R-:W-:-:S05]  /*0fe0*/  CS2R.32 R66, SR_CgaSize ;  /* 0x0000000000427805 */ /* 0x000fca0000008a00 */
[----:B------:R-:W-:-:S05]  /*0ff0*/  IMAD R66, R66, -0xa0, RZ ;  /* 0xffffff6042427824 */ /* 0x000fca00078e02ff */
[----:B------:R-:W-:-:S14]  /*1000*/  R2UR UR8, R66 ;  /* 0x00000000420872ca */ /* 0x000fdc00000e0000 */
[----:B------:R-:W3:Y:S01]  /*1010*/  LDCU UR8, c[0x0][UR8+0x2a4] ;  /* 0x00005480080877ac */ /* 0x000ee20008000800 */
[----:B------:R-:W-:Y:S01]  /*1020*/  UISETP.GT.U32.AND UP0, UPT, UR68, 0xffff, UPT ;  /* 0x0000ffff4400788c */ /* 0x000fe2000bf04070 */
[----:B------:R-:W3:Y:S01]  /*1030*/  LDCU UR21, c[0x0][0xb24] ;  /* 0x00016480ff1577ac */ /* 0x000ee20008000800 */
[----:B------:R-:W3:Y:S01]  /*1040*/  LDCU UR42, c[0x0][0xb24] ;  /* 0x00016480ff2a77ac */ /* 0x000ee20008000800 */
[----:B--2---:R-:W-:Y:S01]  /*1050*/  I2FP.F32.U32 R2, UR23 ;  /* 0x0000001700027c45 */ /* 0x004fe20008201000 */
[----:B------:R-:W2:Y:S04]  /*1060*/  LDCU UR25, c[0x0][0xb30] ;  /* 0x00016600ff1977ac */ /* 0x000ea80008000800 */
[----:B-1----:R-:W-:Y:S01]  /*1070*/  FMUL R2, R2, UR5 ;  /* 0x0000000502027c20 */ /* 0x002fe20008400000 */
[----:B------:R-:W-:Y:S01]  /*1080*/  USEL UR5, UR68, 0xffff, !UP0 ;  /* 0x0000ffff44057887 */ /* 0x000fe2000c000000 */
[----:B----4-:R-:W-:Y:S01]  /*1090*/  I2FP.F32.U32 R0, UR26 ;  /* 0x0000001a00007c45 */ /* 0x010fe20008201000 */
[----:B------:R-:W-:-:S03]  /*10a0*/  USHF.L.U32 UR30, UR53, 0x7, URZ ;  /* 0x00000007351e7899 */ /* 0x000fc600080006ff */
[----:B------:R-:W1:Y:S01]  /*10b0*/  F2I.U32.TRUNC.NTZ R2, R2 ;  /* 0x0000000200027305 */ /* 0x000e62000020f000 */
[----:B------:R-:W-:Y:S01]  /*10c0*/  ULOP3.LUT UR29, UR5, 0xffff, URZ, 0xc0, !UPT ;  /* 0x0000ffff051d7892 */ /* 0x000fe2000f8ec0ff */
[----:B---3--:R-:W-:-:S06]  /*10d0*/  FMUL R0, R0, UR4 ;  /* 0x0000000400007c20 */ /* 0x008fcc0008400000 */
[----:B------:R-:W3:Y:S01]  /*10e0*/  F2I.U32.TRUNC.NTZ R0, R0 ;  /* 0x0000000000007305 */ /* 0x000ee2000020f000 */
[----:B-1----:R-:W-:Y:S02]  /*10f0*/  R2UR UR4, R2 ;  /* 0x00000000020472ca */ /* 0x002fe400000e0000 */
[----:B------:R-:W-:Y:S02]  /*1100*/  PRMT R2, RZ, 0x7610, R2 ;  /* 0x00007610ff027816 */ /* 0x000fe40000000002 */
[----:B---3--:R-:W-:Y:S02]  /*1110*/  R2UR UR6, R0 ;  /* 0x00000000000672ca */ /* 0x008fe400000e0000 */
[----:B------:R-:W-:-:S07]  /*1120*/  PRMT R0, RZ, 0x7610, R0 ;  /* 0x00007610ff007816 */ /* 0x000fce0000000000 */
[----:B------:R-:W-:-:S04]  /*1130*/  UIADD3 UR5, UPT, UPT, -UR4, URZ, URZ ;  /* 0x000000ff04057290 */ /* 0x000fc8000fffe1ff */
[----:B------:R-:W-:Y:S02]  /*1140*/  UIMAD UR5, UR7, UR5, UR23 ;  /* 0x00000005070572a4 */ /* 0x000fe4000f8e0217 */
[----:B------:R-:W-:-:S04]  /*1150*/  UIADD3 UR4, UPT, UPT, -UR6, URZ, URZ ;  /* 0x000000ff06047290 */ /* 0x000fc8000fffe1ff */
[----:B------:R-:W-:Y:S01]  /*1160*/  IMAD.U32 R66, RZ, RZ, UR5 ;  /* 0x00000005ff427e24 */ /* 0x000fe2000f8e00ff */
[----:B------:R-:W-:-:S06]  /*1170*/  UIMAD UR4, UR8, UR4, UR26 ;  /* 0x00000004080472a4 */ /* 0x000fcc000f8e021a */
[----:B------:R-:W-:Y:S01]  /*1180*/  IMAD.U32 R65, RZ, RZ, UR4 ;  /* 0x00000004ff417e24 */ /* 0x000fe2000f8e00ff */
[----:B--2---:R-:W-:Y:S06]  /*1190*/  BRA.U UP5, `(.L_x_17) ;  /* 0x00000001056c7547 */ /* 0x004fec000b800000 */
[----:B------:R-:W-:Y:S02]  /*11a0*/  R2UR UR4, R65 ;  /* 0x00000000410472ca */ /* 0x000fe400000e0000 */
[----:B------:R-:W-:-:S11]  /*11b0*/  R2UR UR10, R66 ;  /* 0x00000000420a72ca */ /* 0x000fd600000e0000 */
[----:B------:R-:W-:Y:S02]  /*11c0*/  UISETP.NE.AND UP0, UPT, UR4, URZ, UPT ;  /* 0x000000ff0400728c */ /* 0x000fe4000bf05270 */
[----:B------:R-:W-:Y:S02]  /*11d0*/  ULOP3.LUT UR4, UR10, 0x2, URZ, 0x3c, !UPT ;  /* 0x000000020a047892 */ /* 0x000fe4000f8e3cff */
[----:B------:R-:W-:Y:S02]  /*11e0*/  UISETP.GT.U32.AND UP2, UPT, UR10, 0x1, UP0 ;  /* 0x000000010a00788c */ /* 0x000fe40008744070 */
[----:B------:R-:W-:Y:S02]  /*11f0*/  ULOP3.LUT UR5, UR10, 0x4, URZ, 0x3c, !UPT ;  /* 0x000000040a057892 */ /* 0x000fe4000f8e3cff */
[----:B------:R-:W-:Y:S02]  /*1200*/  USEL UR8, URZ, 0x1, UP2 ;  /* 0x00000001ff087887 */ /* 0x000fe40009000000 */
[----:B------:R-:W-:-:S02]  /*1210*/  USEL UR7, URZ, 0x2, UP2 ;  /* 0x00000002ff077887 */ /* 0x000fc40009000000 */
[----:B------:R-:W-:Y:S02]  /*1220*/  UISETP.GT.U32.AND UP2, UPT, UR4, 0x1, UP0 ;  /* 0x000000010400788c */ /* 0x000fe40008744070 */
[----:B------:R-:W-:Y:S02]  /*1230*/  ULOP3.LUT UR4, UR10, 0x6, URZ, 0x3c, !UPT ;  /* 0x000000060a047892 */ /* 0x000fe4000f8e3cff */
[----:B------:R-:W-:Y:S02]  /*1240*/  USEL UR6, URZ, 0x4, UP2 ;  /* 0x00000004ff067887 */ /* 0x000fe40009000000 */
[----:B------:R-:W-:Y:S02]  /*1250*/  USEL UR9, URZ, 0x8, UP2 ;  /* 0x00000008ff097887 */ /* 0x000fe40009000000 */
[----:B------:R-:W-:Y:S02]  /*1260*/  UISETP.GT.U32.AND UP2, UPT, UR5, 0x1, UP0 ;  /* 0x000000010500788c */ /* 0x000fe40008744070 */
[----:B------:R-:W-:-:S02]  /*1270*/  UISETP.GT.U32.AND UP0, UPT, UR4, 0x1, UP0 ;  /* 0x000000010400788c */ /* 0x000fc40008704070 */
[----:B------:R-:W-:Y:S02]  /*1280*/  USEL UR4, URZ, 0x10, UP2 ;  /* 0x00000010ff047887 */ /* 0x000fe40009000000 */
[----:B------:R-:W-:Y:S02]  /*1290*/  UIADD3 UR5, UPT, UPT, UR6, UR7, UR8 ;  /* 0x0000000706057290 */ /* 0x000fe4000fffe008 */
[----:B------:R-:W-:Y:S02]  /*12a0*/  USEL UR7, URZ, 0x40, UP0 ;  /* 0x00000040ff077887 */ /* 0x000fe40008000000 */
[----:B------:R-:W-:Y:S02]  /*12b0*/  USEL UR8, URZ, 0x20, UP2 ;  /* 0x00000020ff087887 */ /* 0x000fe40009000000 */
[----:B------:R-:W-:Y:S02]  /*12c0*/  UIADD3 UR5, UPT, UPT, UR4, UR5, UR9 ;  /* 0x0000000504057290 */ /* 0x000fe4000fffe009 */
[----:B------:R-:W-:-:S02]  /*12d0*/  ULOP3.LUT UR4, UR10, 0xfffffffe, URZ, 0xc0, !UPT ;  /* 0xfffffffe0a047892 */ /* 0x000fc4000f8ec0ff */
[----:B------:R-:W-:Y:S02]  /*12e0*/  USEL UR6, URZ, 0x80, UP0 ;  /* 0x00000080ff067887 */ /* 0x000fe40008000000 */
[----:B------:R-:W-:-:S03]  /*12f0*/  UIADD3 UR5, UPT, UPT, UR7, UR5, UR8 ;  /* 0x0000000507057290 */ /* 0x000fc6000fffe008 */
[----:B------:R-:W-:Y:S01]  /*1300*/  UMOV UR7, 0x3 ;  /* 0x0000000300077882 */ /* 0x000fe20000000000 */
[----:B------:R-:W-:Y:S02]  /*1310*/  UIADD3 UR5, UPT, UPT, UR5, UR6, URZ ;  /* 0x0000000605057290 */ /* 0x000fe4000fffe0ff */
[----:B------:R-:W-:-:S04]  /*1320*/  USHF.L.U32 UR4, UR7, UR4, URZ ;  /* 0x0000000407047299 */ /* 0x000fc800080006ff */
[----:B------:R-:W-:Y:S02]  /*1330*/  IMAD.U32 R2, RZ, RZ, UR5 ;  /* 0x00000005ff027e24 */ /* 0x000fe4000f8e00ff */
[----:B------:R-:W-:-:S07]  /*1340*/  IMAD.U32 R0, RZ, RZ, UR4 ;  /* 0x00000004ff007e24 */ /* 0x000fce000f8e00ff */
.L_x_17:
[----:B------:R-:W1:Y:S01]  /*1350*/  S2UR UR36, SR_CTAID.Z ;  /* 0x00000000002479c3 */ /* 0x000e620000002700 */
[----:B------:R-:W-:Y:S01]  /*1360*/  UISETP.GE.AND UP0, UPT, UR21, 0x1, UPT ;  /* 0x000000011500788c */ /* 0x000fe2000bf06270 */
[----:B------:R-:W-:Y:S01]  /*1370*/  UMOV UR28, 0x55 ;  /* 0x00000055001c7882 */ /* 0x000fe20000000000 */
[----:B------:R-:W-:-:S07]  /*1380*/  UMOV UR27, UR23 ;  /* 0x00000017001b7c82 */ /* 0x000fce0008000000 */
[----:B------:R-:W-:Y:S05]  /*1390*/  BRA.U !UP0, `(.L_x_18) ;  /* 0x0000000108d47547 */ /* 0x000fea000b800000 */
[----:B------:R-:W2:Y:S01]  /*13a0*/  LDCU.128 UR16, c[0x0][0xb10] ;  /* 0x00016200ff1077ac */ /* 0x000ea20008000c00 */
[----:B------:R-:W3:Y:S01]  /*13b0*/  LDCU UR6, c[0x0][0x370] ;  /* 0x00006e00ff0677ac */ /* 0x000ee20008000800 */
[----:B------:R-:W4:Y:S01]  /*13c0*/  LDCU UR7, c[0x0][0x374] ;  /* 0x00006e80ff0777ac */ /* 0x000f220008000800 */
[----:B------:R-:W1:Y:S01]  /*13d0*/  LDCU UR22, c[0x0][0xb0c] ;  /* 0x00016180ff1677ac */ /* 0x000e620008000800 */
[----:B------:R-:W1:Y:S01]  /*13e0*/  LDCU UR24, c[0x0][0xb20] ;  /* 0x00016400ff1877ac */ /* 0x000e620008000800 */
[----:B------:R-:W1:Y:S01]  /*13f0*/  LDCU.64 UR8, c[0x0][0xb28] ;  /* 0x00016500ff0877ac */ /* 0x000e620008000a00 */
[----:B--2---:R-:W-:Y:S02]  /*1400*/  UISETP.NE.AND UP3, UPT, UR18, 0x1, UPT ;  /* 0x000000011200788c */ /* 0x004fe4000bf65270 */
[----:B----4-:R-:W-:Y:S02]  /*1410*/  UIMAD.WIDE.U32 UR10, UR7, UR19, URZ ;  /* 0x00000013070a72a5 */ /* 0x010fe4000f8e00ff */
[----:B---3--:R-:W-:-:S02]  /*1420*/  UIMAD.WIDE.U32 UR12, UR6, UR16, URZ ;  /* 0x00000010060c72a5 */ /* 0x008fc4000f8e00ff */
[----:B-1----:R-:W-:Y:S02]  /*1430*/  UISETP.NE.AND UP0, UPT, UR22, 0x1, UPT ;  /* 0x000000011600788c */ /* 0x002fe4000bf05270 */
[----:B------:R-:W-:Y:S01]  /*1440*/  UIMAD.WIDE.U32 UR4, UR23, UR16, URZ ;  /* 0x00000010170472a5 */ /* 0x000fe2000f8e00ff */
[----:B------:R-:W-:Y:S02]  /*1450*/  UMOV UR10, UR11 ;  /* 0x0000000b000a7c82 */ /* 0x000fe40008000000 */
[----:B------:R-:W-:Y:S01]  /*1460*/  UMOV UR12, UR13 ;  /* 0x0000000d000c7c82 */ /* 0x000fe20008000000 */
[----:B------:R-:W-:Y:S02]  /*1470*/  @UP3 USHF.R.U32.HI UR7, URZ, UR24, UR10 ;  /* 0x00000018ff073299 */ /* 0x000fe4000801160a */
[----:B------:R-:W-:Y:S01]  /*1480*/  UISETP.NE.AND UP2, UPT, UR21, 0x1, UPT ;  /* 0x000000011500788c */ /* 0x000fe2000bf45270 */
[----:B------:R-:W-:Y:S02]  /*1490*/  UMOV UR4, UR5 ;  /* 0x0000000500047c82 */ /* 0x000fe40008000000 */
[----:B------:R-:W-:-:S02]  /*14a0*/  @UP0 USHF.R.U32.HI UR6, URZ, UR17, UR12 ;  /* 0x00000011ff060299 */ /* 0x000fc4000801160c */
[----:B------:R-:W-:Y:S02]  /*14b0*/  USHF.R.U32.HI UR4, URZ, UR17, UR4 ;  /* 0x00000011ff047299 */ /* 0x000fe40008011604 */
[----:B------:R-:W-:Y:S02]  /*14c0*/  UIMAD.WIDE.U32 UR12, UR26, UR19, URZ ;  /* 0x000000131a0c72a5 */ /* 0x000fe4000f8e00ff */
[----:B------:R-:W-:Y:S02]  /*14d0*/  UIMAD.WIDE.U32 UR10, UR7, UR8, URZ ;  /* 0x00000008070a72a5 */ /* 0x000fe4000f8e00ff */
[----:B------:R-:W-:Y:S02]  /*14e0*/  UIMAD.WIDE.U32 UR14, UR6, UR8, URZ ;  /* 0x00000008060e72a5 */ /* 0x000fe4000f8e00ff */
[----:B------:R-:W-:-:S03]  /*14f0*/  USEL UR5, UR23, UR4, !UP0 ;  /* 0x0000000417057287 */ /* 0x000fc6000c000000 */
[----:B------:R-:W-:Y:S01]  /*1500*/  UMOV UR4, UR13 ;  /* 0x0000000d00047c82 */ /* 0x000fe20008000000 */
[----:B------:R-:W-:Y:S01]  /*1510*/  UMOV UR10, UR11 ;  /* 0x0000000b000a7c82 */ /* 0x000fe20008000000 */
[----:B------:R-:W-:Y:S02]  /*1520*/  USHF.R.U32.HI UR4, URZ, UR24, UR4 ;  /* 0x00000018ff047299 */ /* 0x000fe40008011604 */
[----:B------:R-:W-:Y:S01]  /*1530*/  @UP2 USHF.R.U32.HI UR7, URZ, UR9, UR10 ;  /* 0x00000009ff072299 */ /* 0x000fe2000801160a */
[----:B------:R-:W-:Y:S01]  /*1540*/  UMOV UR14, UR15 ;  /* 0x0000000f000e7c82 */ /* 0x000fe20008000000 */
[----:B------:R-:W-:Y:S02]  /*1550*/  USEL UR4, UR26, UR4, !UP3 ;  /* 0x000000041a047287 */ /* 0x000fe4000d800000 */
[----:B------:R-:W-:Y:S02]  /*1560*/  @UP2 USHF.R.U32.HI UR6, URZ, UR9, UR14 ;  /* 0x00000009ff062299 */ /* 0x000fe4000801160e */
[----:B------:R-:W-:-:S02]  /*1570*/  UIMAD UR7, UR7, UR21, URZ ;  /* 0x00000015070772a4 */ /* 0x000fc4000f8e02ff */
[----:B------:R-:W-:Y:S02]  /*1580*/  UIMAD UR12, UR6, UR21, URZ ;  /* 0x00000015060c72a4 */ /* 0x000fe4000f8e02ff */
[----:B------:R-:W-:Y:S02]  /*1590*/  UISETP.GE.AND UP0, UPT, UR4, UR7, UPT ;  /* 0x000000070400728c */ /* 0x000fe4000bf06270 */
[----:B------:R-:W-:Y:S02]  /*15a0*/  UIMAD.WIDE.U32 UR10, UR4, UR8, URZ ;  /* 0x00000008040a72a5 */ /* 0x000fe4000f8e00ff */
[----:B------:R-:W-:Y:S02]  /*15b0*/  UISETP.GE.OR UP0, UPT, UR5, UR12, UP0 ;  /* 0x0000000c0500728c */ /* 0x000fe40008706670 */
[----:B------:R-:W-:Y:S02]  /*15c0*/  UIMAD.WIDE.U32 UR12, UR5, UR8, URZ ;  /* 0x00000008050c72a5 */ /* 0x000fe4000f8e00ff */
[----:B------:R-:W-:Y:S01]  /*15d0*/  UIADD3 UR10, UPT, UPT, -UR4, URZ, URZ ;  /* 0x000000ff040a7290 */ /* 0x000fe2000fffe1ff */
[----:B------:R-:W-:Y:S01]  /*15e0*/  UMOV UR8, UR11 ;  /* 0x0000000b00087c82 */ /* 0x000fe20008000000 */
[----:B------:R-:W-:-:S02]  /*15f0*/  UIADD3 UR27, UPT, UPT, -UR5, URZ, URZ ;  /* 0x000000ff051b7290 */ /* 0x000fc4000fffe1ff */
[----:B------:R-:W-:-:S03]  /*1600*/  USHF.R.U32.HI UR8, URZ, UR9, UR8 ;  /* 0x00000009ff087299 */ /* 0x000fc60008011608 */
[----:B------:R-:W-:Y:S01]  /*1610*/  @!UP0 UMOV UR7, UR13 ;  /* 0x0000000d00078c82 */ /* 0x000fe20008000000 */
[----:B------:R-:W-:Y:S02]  /*1620*/  UIMAD UR26, UR18, UR10, UR26 ;  /* 0x0000000a121a72a4 */ /* 0x000fe4000f8e021a */
[----:B------:R-:W-:Y:S02]  /*1630*/  USEL UR8, UR4, UR8, !UP2 ;  /* 0x0000000804087287 */ /* 0x000fe4000d000000 */
[----:B------:R-:W-:Y:S02]  /*1640*/  @!UP0 USHF.R.U32.HI UR7, URZ, UR9, UR7 ;  /* 0x00000009ff078299 */ /* 0x000fe40008011607 */
[----:B------:R-:W-:Y:S02]  /*1650*/  UIADD3 UR9, UPT, UPT, -UR8, URZ, URZ ;  /* 0x000000ff08097290 */ /* 0x000fe4000fffe1ff */
[----:B------:R-:W-:Y:S02]  /*1660*/  @!UP0 USEL UR7, UR5, UR7, !UP2 ;  /* 0x0000000705078287 */ /* 0x000fe4000d000000 */
[----:B------:R-:W-:-:S02]  /*1670*/  UIMAD UR9, UR21, UR9, UR4 ;  /* 0x00000009150972a4 */ /* 0x000fc4000f8e0204 */
[----:B------:R-:W-:Y:S02]  /*1680*/  @!UP0 UIADD3 UR8, UPT, UPT, UR8, -UR7, URZ ;  /* 0x8000000708088290 */ /* 0x000fe4000fffe0ff */
[----:B------:R-:W-:Y:S02]  /*1690*/  @!UP0 UIMAD UR6, UR9, UR6, UR7 ;  /* 0x00000006090682a4 */ /* 0x000fe4000f8e0207 */
[----:B------:R-:W-:Y:S02]  /*16a0*/  @!UP0 UIMAD UR4, UR8, UR21, UR5 ;  /* 0x00000015080482a4 */ /* 0x000fe4000f8e0205 */
[----:B------:R-:W-:Y:S02]  /*16b0*/  UIMAD UR27, UR22, UR27, UR23 ;  /* 0x0000001b161b72a4 */ /* 0x000fe4000f8e0217 */
[----:B------:R-:W-:Y:S01]  /*16c0*/  UIMAD UR26, UR4, UR18, UR26 ;  /* 0x00000012041a72a4 */ /* 0x000fe2000f8e021a */
[----:B------:R-:W-:Y:S02]  /*16d0*/  @!UP0 UMOV UR5, UR6 ;  /* 0x0000000600058c82 */ /* 0x000fe40008000000 */
[----:B------:R-:W-:-:S12]  /*16e0*/  UIMAD UR27, UR5, UR22, UR27 ;  /* 0x00000016051b72a4 */ /* 0x000fd8000f8e021b */
.L_x_18:
[----:B------:R-:W-:Y:S02]  /*16f0*/  UISETP.NE.AND UP2, UPT, UR25, 0x1, UPT ;  /* 0x000000011900788c */ /* 0x000fe4000bf45270 */
[----:B------:R-:W-:Y:S02]  /*1700*/  UISETP.NE.AND UP0, UPT, UR20, 0x2, UPT ;  /* 0x000000021400788c */ /* 0x000fe4000bf05270 */
[----:B------:R-:W-:Y:S02]  /*1710*/  ULOP3.LUT UR30, UR30, 0x300, URZ, 0xc0, !UPT ;  /* 0x000003001e1e7892 */ /* 0x000fe4000f8ec0ff */
[----:B------:R-:W-:-:S03]  /*1720*/  USHF.L.U32 UR29, UR28, UR29, URZ ;  /* 0x0000001d1c1d7299 */ /* 0x000fc600080006ff */
[----:B------:R-:W-:Y:S09]  /*1730*/  BRA.U UP2, `(.L_x_19) ;  /* 0x0000000102407547 */ /* 0x000ff2000b800000 */
[----:B------:R-:W2:Y:S01]  /*1740*/  LDCU.128 UR8, c[0x0][0xb10] ;  /* 0x00016200ff0877ac */ /* 0x000ea20008000c00 */
[----:B------:R-:W3:Y:S01]  /*1750*/  LDCU UR12, c[0x0][0xb0c] ;  /* 0x00016180ff0c77ac */ /* 0x000ee20008000800 */
[----:B------:R-:W4:Y:S01]  /*1760*/  LDCU UR13, c[0x0][0xb20] ;  /* 0x00016400ff0d77ac */ /* 0x000f220008000800 */
[----:B--2---:R-:W-:Y:S02]  /*1770*/  UIMAD.WIDE.U32 UR4, UR27, UR8, URZ ;  /* 0x000000081b0472a5 */ /* 0x004fe4000f8e00ff */
[----:B------:R-:W-:Y:S02]  /*1780*/  UIMAD.WIDE.U32 UR6, UR26, UR11, URZ ;  /* 0x0000000b1a0672a5 */ /* 0x000fe4000f8e00ff */
[----:B---3--:R-:W-:Y:S02]  /*1790*/  UISETP.NE.AND UP2, UPT, UR12, 0x1, UPT ;  /* 0x000000010c00788c */ /* 0x008fe4000bf45270 */
[----:B------:R-:W-:-:S03]  /*17a0*/  USHF.R.U32.HI UR5, URZ, UR9, UR5 ;  /* 0x00000009ff057299 */ /* 0x000fc60008011605 */
[----:B------:R-:W-:Y:S01]  /*17b0*/  UMOV UR4, UR7 ;  /* 0x0000000700047c82 */ /* 0x000fe20008000000 */
[----:B------:R-:W-:Y:S02]  /*17c0*/  USEL UR5, UR27, UR5, !UP2 ;  /* 0x000000051b057287 */ /* 0x000fe4000d000000 */
[----:B------:R-:W-:Y:S02]  /*17d0*/  UISETP.NE.AND UP2, UPT, UR10, 0x1, UPT ;  /* 0x000000010a00788c */ /* 0x000fe4000bf45270 */
[----:B----4-:R-:W-:-:S04]  /*17e0*/  USHF.R.U32.HI UR4, URZ, UR13, UR4 ;  /* 0x0000000dff047299 */ /* 0x010fc80008011604 */
[----:B------:R-:W-:-:S04]  /*17f0*/  USEL UR4, UR26, UR4, !UP2 ;  /* 0x000000041a047287 */ /* 0x000fc8000d000000 */
[----:B------:R-:W-:Y:S02]  /*1800*/  UIADD3 UR6, UPT, UPT, -UR4, UR5, URZ ;  /* 0x0000000504067290 */ /* 0x000fe4000fffe1ff */
[----:B------:R-:W-:Y:S02]  /*1810*/  UIADD3 UR4, UPT, UPT, UR4, -UR5, URZ ;  /* 0x8000000504047290 */ /* 0x000fe4000fffe0ff */
[----:B------:R-:W-:Y:S02]  /*1820*/  UIMAD UR26, UR6, UR10, UR26 ;  /* 0x0000000a061a72a4 */ /* 0x000fe4000f8e021a */
[----:B------:R-:W-:-:S12]  /*1830*/  UIMAD UR27, UR4, UR12, UR27 ;  /* 0x0000000c041b72a4 */ /* 0x000fd8000f8e021b */
.L_x_19:
[----:B------:R-:W-:Y:S05]  /*1840*/  BRA.U !UP6, `(.L_x_20) ;  /* 0x000000010e0c7547 */ /* 0x000fea000b800000 */
[----:B------:R-:W-:Y:S01]  /*1850*/  UCGABAR_WAIT ;  /* 0x0000000000007dc7 */ /* 0x000fe20008000000 */
[----:B------:R-:W-:Y:S01]  /*1860*/  CCTL.IVALL ;  /* 0x00000000ff00798f */ /* 0x000fe20002000000 */
[----:B------:R-:W-:Y:S05]  /*1870*/  BRA `(.L_x_21) ;  /* 0x0000000000047947 */ /* 0x000fea0003800000 */
.L_x_20:
[----:B------:R-:W-:Y:S06]  /*1880*/  BAR.SYNC.DEFER_BLOCKING 0x0 ;  /* 0x0000000000007b1d */ /* 0x000fec0000010000 */
.L_x_21:
[----:B------:R-:W-:Y:S05]  /*1890*/  BRA.U UP0, `(.L_x_22) ;  /* 0x0000001500f07547 */ /* 0x000fea000b800000 */
[----:B------:R-:W2:Y:S01]  /*18a0*/  LDCU UR6, c[0x0][0x38c] ;  /* 0x00007180ff0677ac */ /* 0x000ea20008000800 */
[----:B------:R-:W-:Y:S01]  /*18b0*/  PLOP3.LUT P1, PT, PT, PT, UP4, 0x80, 0x8 ;  /* 0x000000000008781c */ /* 0x000fe20003f2f048 */
[----:B------:R-:W-:Y:S01]  /*18c0*/  IMAD.MOV.U32 R12, RZ, RZ, 0x1 ;  /* 0x00000001ff0c7424 */ /* 0x000fe200078e00ff */
[----:B------:R-:W-:Y:S01]  /*18d0*/  ISETP.NE.AND P2, PT, R3, RZ, P3 ;  /* 0x000000ff0300720c */ /* 0x000fe20001f45270 */
[----:B------:R-:W-:Y:S01]  /*18e0*/  UISETP.NE.AND UP1, UPT, UR20, URZ, UPT ;  /* 0x000000ff1400728c */ /* 0x000fe2000bf25270 */
[----:B------:R-:W-:Y:S02]  /*18f0*/  PLOP3.LUT P1, PT, P1, PT, PT, 0x8, 0x80 ;  /* 0x000000000080781c */ /* 0x000fe40000f2e170 */
[----:B------:R-:W-:Y:S01]  /*1900*/  CS2R R10, SRZ ;  /* 0x00000000000a7805 */ /* 0x000fe2000001ff00 */
[----:B------:R-:W-:Y:S01]  /*1910*/  IMAD.MOV.U32 R9, RZ, RZ, RZ ;  /* 0x000000ffff097224 */ /* 0x000fe200078e00ff */
[----:B------:R-:W3:Y:S01]  /*1920*/  LDCU UR47, c[0x0][0x370] ;  /* 0x00006e00ff2f77ac */ /* 0x000ee20008000800 */
[----:B------:R-:W-:Y:S01]  /*1930*/  IMAD.MOV.U32 R8, RZ, RZ, 0x1 ;  /* 0x00000001ff087424 */ /* 0x000fe200078e00ff */
[----:B------:R-:W4:Y:S01]  /*1940*/  LDCU.64 UR40, c[0x0][0x348] ;  /* 0x00006900ff2877ac */ /* 0x000f220008000a00 */
[----:B------:R-:W-:-:S02]  /*1950*/  USHF.L.U32 UR55, UR23, 0x6, URZ ;  /* 0x0000000617377899 */ /* 0x000fc400080006ff */
[----:B--2---:R-:W-:Y:S02]  /*1960*/  UIADD3 UR5, UPT, UPT, UR6, 0x3f, URZ ;  /* 0x0000003f06057890 */ /* 0x004fe4000fffe0ff */
[----:B------:R-:W-:Y:S02]  /*1970*/  UIADD3 UR54, UPT, UPT, UR6, 0x7e, URZ ;  /* 0x0000007e06367890 */ /* 0x000fe4000fffe0ff */
[----:B------:R-:W-:Y:S01]  /*1980*/  USHF.R.S32.HI UR4, URZ, 0x1f, UR5 ;  /* 0x0000001fff047899 */ /* 0x000fe20008011405 */
[----:B------:R-:W2:Y:S03]  /*1990*/  LDCU UR46, c[0x0][0x374] ;  /* 0x00006e80ff2e77ac */ /* 0x000ea60008000800 */
[----:B------:R-:W-:Y:S02]  /*19a0*/  ULEA.HI UR4, UR4, UR5, URZ, 0x6 ;  /* 0x0000000504047291 */ /* 0x000fe4000f8f30ff */
[----:B------:R-:W-:-:S02]  /*19b0*/  USHF.L.U32 UR5, UR23, 0x5, URZ ;  /* 0x0000000517057899 */ /* 0x000fc400080006ff */
[----:B------:R-:W-:Y:S02]  /*19c0*/  USHF.R.S32.HI UR49, URZ, 0x6, UR4 ;  /* 0x00000006ff317899 */ /* 0x000fe40008011404 */
[----:B------:R-:W-:Y:S02]  /*19d0*/  UIADD3 UR4, UPT, UPT, UR6, -0x1, URZ ;  /* 0xffffffff06047890 */ /* 0x000fe4000fffe0ff */
[----:B------:R-:W-:Y:S02]  /*19e0*/  UISETP.LT.U32.AND UP0, UPT, UR49, 0x8, UPT ;  /* 0x000000083100788c */ /* 0x000fe4000bf01070 */
[----:B------:R-:W-:Y:S02]  /*19f0*/  UISETP.GE.U32.AND UP2, UPT, UR4, -0x7f, UPT ;  /* 0xffffff810400788c */ /* 0x000fe4000bf46070 */
[----:B------:R-:W-:Y:S02]  /*1a00*/  USEL UR48, UR49, 0x8, UP0 ;  /* 0x0000000831307887 */ /* 0x000fe40008000000 */
[----:B------:R-:W-:-:S02]  /*1a10*/  ULOP3.LUT UR5, UR5, 0x20, URZ, 0xc0, !UPT ;  /* 0x0000002005057892 */ /* 0x000fc4000f8ec0ff */
[----:B------:R-:W-:Y:S02]  /*1a20*/  UIADD3 UR4, UPT, UPT, UR48, -0x1, URZ ;  /* 0xffffffff30047890 */ /* 0x000fe4000fffe0ff */
[----:B------:R-:W-:Y:S02]  /*1a30*/  USEL UR31, UR44, 0x2, UP1 ;  /* 0x000000022c1f7887 */ /* 0x000fe40008800000 */
[----:B------:R-:W-:Y:S02]  /*1a40*/  ULEA.HI UR51, UR30, UR5, URZ, 0x1b ;  /* 0x000000051e337291 */ /* 0x000fe4000f8fd8ff */
[----:B------:R-:W-:Y:S02]  /*1a50*/  @UP2 UIADD3 UR4, UPT, UPT, UR48, URZ, URZ ;  /* 0x000000ff30042290 */ /* 0x000fe4000fffe0ff */
[----:B------:R-:W-:Y:S02]  /*1a60*/  UIADD3 UR52, UPT, UPT, UR49, -UR48, URZ ;  /* 0x8000003031347290 */ /* 0x000fe4000fffe0ff */
[----:B------:R-:W-:-:S02]  /*1a70*/  UIADD3 UR43, UPT, UPT, UR4, 0x1, URZ ;  /* 0x00000001042b7890 */ /* 0x000fc4000fffe0ff */
[----:B------:R-:W-:Y:S01]  /*1a80*/  UIADD3 UR50, UPT, UPT, -UR4, URZ, URZ ;  /* 0x000000ff04327290 */ /* 0x000fe2000fffe1ff */
[----:B--234-:R-:W-:-:S11]  /*1a90*/  UMOV UR15, URZ ;  /* 0x000000ff000f7c82 */ /* 0x01cfd60008000000 */
.L_x_44:
[----:B------:R-:W-:Y:S01]  /*1aa0*/  UISETP.NE.AND UP0, UPT, UR53, URZ, UPT ;  /* 0x000000ff3500728c */ /* 0x000fe2000bf05270 */
[----:B------:R-:W2:Y:S08]  /*1ab0*/  S2UR UR53, SR_CgaCtaId ;  /* 0x00000000003579c3 */ /* 0x000eb00000008800 */
[----:B-1----:R-:W-:Y:S05]  /*1ac0*/  BRA.U UP0, `(.L_x_23) ;  /* 0x0000000100347547 */ /* 0x002fea000b800000 */
[----:B------:R-:W3:Y:S01]  /*1ad0*/  S2R R0, SR_CgaCtaId ;  /* 0x0000000000007919 */ /* 0x000ee20000008800 */
[----:B------:R-:W-:Y:S02]  /*1ae0*/  MOV R3, 0x400 ;  /* 0x0000040000037802 */ /* 0x000fe40000000f00 */
[----:B------:R-:W-:Y:S02]  /*1af0*/  SHF.L.U32 R2, R8, 0x1f, RZ ;  /* 0x0000001f08027819 */ /* 0x000fe400000006ff */
[----:B---3--:R-:W-:-:S05]  /*1b00*/  LEA R0, R0, R3, 0x18 ;  /* 0x0000000300007211 */ /* 0x008fca00078ec0ff */
[----:B------:R-:W-:-:S04]  /*1b10*/  IMAD R3, R9, 0x8, R0 ;  /* 0x0000000809037824 */ /* 0x000fc800078e0200 */
[----:B------:R-:W3:Y:S02]  /*1b20*/  SYNCS.PHASECHK.TRANS64.TRYWAIT P0, [R3+URZ+0x130], R2 ;  /* 0x00013002030075a7 */ /* 0x000ee400080011ff */
[----:B---3--:R-:W-:Y:S05]  /*1b30*/  @!P0 BRA `(.L_x_24) ;  /* 0x00000064009c8947 */ /* 0x008fea0003800000 */
.L_x_139:
[----:B------:R-:W-:Y:S01]  /*1b40*/  VIADD R9, R9, 0x1 ;  /* 0x0000000109097836 */ /* 0x000fe20000000000 */
[----:B------:R3:W-:Y:S04]  /*1b50*/  SYNCS.ARRIVE.TRANS64.A1T0 RZ, [R3+URZ+0x120], RZ ;  /* 0x000120ff03ff79a7 */ /* 0x0007e800081000ff */
[----:B------:R-:W-:-:S04]  /*1b60*/  ISETP.NE.AND P0, PT, R9, 0x2, PT ;  /* 0x000000020900780c */ /* 0x000fc80003f05270 */
[----:B------:R-:W-:Y:S02]  /*1b70*/  SEL R9, R9, RZ, P0 ;  /* 0x000000ff09097207 */ /* 0x000fe40000000000 */
[----:B---3--:R-:W-:-:S04]  /*1b80*/  SEL R3, RZ, 0x1, P0 ;  /* 0x00000001ff037807 */ /* 0x008fc80000000000 */
[----:B------:R-:W-:-:S07]  /*1b90*/  LOP3.LUT R8, R8, R3, RZ, 0x3c, !PT ;  /* 0x0000000308087212 */ /* 0x000fce00078e3cff */
.L_x_23:
[----:B------:R-:W-:Y:S01]  /*1ba0*/  UMOV UR14, 0x400 ;  /* 0x00000400000e7882 */ /* 0x000fe20000000000 */
[----:B------:R-:W-:Y:S01]  /*1bb0*/  SHF.L.U32 R0, R12, 0x1f, RZ ;  /* 0x0000001f0c007819 */ /* 0x000fe200000006ff */
[----:B--2---:R-:W-:Y:S02]  /*1bc0*/  ULEA UR14, UR53, UR14, 0x18 ;  /* 0x0000000e350e7291 */ /* 0x004fe4000f8ec0ff */
[----:B------:R-:W-:Y:S02]  /*1bd0*/  UISETP.GE.U32.AND UP0, UPT, UR54, 0x7f, UPT ;  /* 0x0000007f3600788c */ /* 0x000fe4000bf06070 */
[----:B------:R-:W-:Y:S02]  /*1be0*/  ULEA UR4, UR15, UR14, 0x3 ;  /* 0x0000000e0f047291 */ /* 0x000fe4000f8e18ff */
[----:B------:R-:W-:Y:S01]  /*1bf0*/  ULEA UR19, UR26, UR51, 0x6 ;  /* 0x000000331a137291 */ /* 0x000fe2000f8e30ff */
[----:B------:R-:W-:-:S06]  /*1c00*/  UMOV UR13, URZ ;  /* 0x000000ff000d7c82 */ /* 0x000fcc0008000000 */
[----:B------:R2:W3:Y:S01]  /*1c10*/  SYNCS.PHASECHK.TRANS64.TRYWAIT P0, [UR4+0x40], R0 ;  /* 0x00004000ff0075a7 */ /* 0x0004e20008001104 */
[----:B------:R-:W-:-:S04]  /*1c20*/  ULEA.HI UR4, UR27, UR27, URZ, 0x1 ;  /* 0x0000001b1b047291 */ /* 0x000fc8000f8f08ff */
[----:B------:R-:W-:-:S04]  /*1c30*/  USHF.L.U32 UR4, UR4, 0x6, URZ ;  /* 0x0000000604047899 */ /* 0x000fc800080006ff */
[----:B------:R-:W-:-:S04]  /*1c40*/  ULOP3.LUT UR35, UR4, 0xffffff80, URZ, 0xc0, !UPT ;  /* 0xffffff8004237892 */ /* 0x000fc8000f8ec0ff */
[----:B------:R-:W-:Y:S01]  /*1c50*/  ULOP3.LUT UR35, UR35, 0x40, UR55, 0xf8, !UPT ;  /* 0x0000004023237892 */ /* 0x000fe2000f8ef837 */
[----:B------:R-:W-:Y:S11]  /*1c60*/  BRA.U !UP0, `(.L_x_25) ;  /* 0x0000000108f87547 */ /* 0x000ff6000b800000 */
[----:B------:R-:W-:Y:S01]  /*1c70*/  UMOV UR21, UR50 ;  /* 0x0000003200157c82 */ /* 0x000fe20008000000 */
[----:B------:R-:W-:Y:S01]  /*1c80*/  UMOV UR4, UR15 ;  /* 0x0000000f00047c82 */ /* 0x000fe20008000000 */
[----:B------:R-:W-:-:S05]  /*1c90*/  UMOV UR26, 0x20 ;  /* 0x00000020001a7882 */ /* 0x000fca0000000000 */
.L_x_31:
[----:B------:R-:W-:Y:S01]  /*1ca0*/  ULEA UR33, UR4, UR14, 0x3 ;  /* 0x0000000e04217291 */ /* 0x000fe2000f8e18ff */
[----:B------:R-:W-:Y:S01]  /*1cb0*/  @P3 MOV R2, 0xc000 ;  /* 0x0000c00000023802 */ /* 0x000fe20000000f00 */
[----:B-1-3--:R-:W-:Y:S10]  /*1cc0*/  @P0 BRA `(.L_x_26) ;  /* 0x00000000000c0947 */ /* 0x00aff40003800000 */
[----:B------:R-:W-:-:S04]  /*1cd0*/  SHF.L.U32 R3, R12, 0x1f, RZ ;  /* 0x0000001f0c037819 */ /* 0x000fc800000006ff */
[----:B------:R-:W3:Y:S02]  /*1ce0*/  SYNCS.PHASECHK.TRANS64.TRYWAIT P0, [UR33+0x40], R3 ;  /* 0x00004003ff0075a7 */ /* 0x000ee40008001121 */
[----:B---3--:R-:W-:Y:S05]  /*1cf0*/  @!P0 BRA `(.L_x_27) ;  /* 0x0000006400408947 */ /* 0x008fea0003800000 */
.L_x_26:
[----:B------:R3:W-:Y:S01]  /*1d00*/  @P3 SYNCS.ARRIVE.TRANS64 RZ, [UR33], R2 ;  /* 0x00000002ffff39a7 */ /* 0x0007e20008000021 */
[----:B------:R-:W-:Y:S02]  /*1d10*/  ULOP3.LUT UR5, UR31, 0x2, URZ, 0xfc, !UPT ;  /* 0x000000021f057892 */ /* 0x000fe4000f8efcff */
[----:B------:R-:W-:Y:S02]  /*1d20*/  UIADD3 UR21, UPT, UPT, UR21, 0x1, URZ ;  /* 0x0000000115157890 */ /* 0x000fe4000fffe0ff */
[----:B------:R-:W-:Y:S02]  /*1d30*/  UISETP.NE.AND UP0, UPT, UR5, 0x2, UPT ;  /* 0x000000020500788c */ /* 0x000fe4000bf05270 */
[----:B------:R-:W-:-:S07]  /*1d40*/  UISETP.NE.AND UP2, UPT, UR21, 0x1, UPT ;  /* 0x000000011500788c */ /* 0x000fce000bf45270 */
[----:B------:R-:W-:Y:S05]  /*1d50*/  BRA.U UP0, `(.L_x_28) ;  /* 0x0000000100047547 */ /* 0x000fea000b800000 */
[----:B-1----:R-:W-:Y:S05]  /*1d60*/  BPT.TRAP 0x1 ;  /* 0x000000040000795c */ /* 0x002fea0000300000 */
.L_x_28:
[----:B------:R-:W-:Y:S04]  /*1d70*/  BSSY.RECONVERGENT B0, `(.L_x_29) ;  /* 0x0000003000007945 */ /* 0x000fe80003800200 */
[----:B------:R-:W-:Y:S05]  /*1d80*/  @!P2 BRA `(.L_x_30) ;  /* 0x000000000004a947 */ /* 0x000fea0003800000 */
[----:B-1----:R-:W-:Y:S05]  /*1d90*/  BPT.TRAP 0x1 ;  /* 0x000000040000795c */ /* 0x002fea0000300000 */
.L_x_30:
[----:B-1----:R-:W-:Y:S05]  /*1da0*/  BSYNC.RECONVERGENT B0 ;  /* 0x0000000000007941 */ /* 0x002fea0003800200 */
.L_x_29:
[----:B------:R-:W-:Y:S02]  /*1db0*/  UIADD3 UR5, UPT, UPT, UR4, 0x1, URZ ;  /* 0x0000000104057890 */ /* 0x000fe4000fffe0ff */
[----:B------:R-:W-:Y:S02]  /*1dc0*/  ULEA UR8, UR4, UR30, 0xb ;  /* 0x0000001e04087291 */ /* 0x000fe4000f8e58ff */
[----:B------:R-:W-:Y:S02]  /*1dd0*/  UISETP.NE.AND UP0, UPT, UR5, 0x8, UPT ;  /* 0x000000080500788c */ /* 0x000fe4000bf05270 */
[----:B------:R-:W-:Y:S02]  /*1de0*/  ULEA UR24, UR4, UR14, 0xe ;  /* 0x0000000e04187291 */ /* 0x000fe4000f8e70ff */
[----:B------:R-:W-:Y:S02]  /*1df0*/  USEL UR6, URZ, 0x1, UP0 ;  /* 0x00000001ff067887 */ /* 0x000fe40008000000 */
[----:B------:R-:W-:-:S02]  /*1e00*/  USEL UR15, UR5, URZ, UP0 ;  /* 0x000000ff050f7287 */ /* 0x000fc40008000000 */
[----:B------:R-:W-:Y:S02]  /*1e10*/  UIADD3 UR4, UP0, UPT, UR40, 0x180, URZ ;  /* 0x0000018028047890 */ /* 0x000fe4000ff1e0ff */
[----:B------:R-:W-:Y:S01]  /*1e20*/  ULEA UR5, UR15, UR14, 0x3 ;  /* 0x0000000e0f057291 */ /* 0x000fe2000f8e18ff */
[----:B------:R-:W-:Y:S01]  /*1e30*/  LOP3.LUT R12, R12, UR6, RZ, 0x3c, !PT ;  /* 0x000000060c0c7c12 */ /* 0x000fe2000f8e3cff */
[----:B------:R-:W-:Y:S02]  /*1e40*/  UIADD3 UR6, UP1, UPT, UR40, 0x80, URZ ;  /* 0x0000008028067890 */ /* 0x000fe4000ff3e0ff */
[----:B------:R-:W-:Y:S01]  /*1e50*/  ULEA UR8, UR8, UR14, 0x2 ;  /* 0x0000000e08087291 */ /* 0x000fe2000f8e10ff */
[----:B--2---:R-:W-:Y:S01]  /*1e60*/  SHF.L.U32 R0, R12, 0x1f, RZ ;  /* 0x0000001f0c007819 */ /* 0x004fe200000006ff */
[----:B------:R-:W-:Y:S02]  /*1e70*/  UIADD3 UR34, UPT, UPT, UR26, -0x20, URZ ;  /* 0xffffffe01a227890 */ /* 0x000fe4000fffe0ff */
[----:B------:R-:W-:Y:S01]  /*1e80*/  ULOP3.LUT UR33, UR33, 0xfefffff8, URZ, 0xc0, !UPT ;  /* 0xfefffff821217892 */ /* 0x000fe2000f8ec0ff */
[----:B------:R4:W1:Y:S01]  /*1e90*/  SYNCS.PHASECHK.TRANS64.TRYWAIT P0, [UR5+0x40], R0 ;  /* 0x00004000ff0075a7 */ /* 0x0008620008001105 */
[----:B------:R-:W-:-:S02]  /*1ea0*/  UIADD3.X UR7, UPT, UPT, URZ, UR41, URZ, UP1, !UPT ;  /* 0x00000029ff077290 */ /* 0x000fc40008ffe4ff */
[----:B------:R-:W-:Y:S02]  /*1eb0*/  UIADD3 UR32, UPT, UPT, UR24, 0x6400, URZ ;  /* 0x0000640018207890 */ /* 0x000fe4000fffe0ff */
[----:B------:R-:W-:Y:S02]  /*1ec0*/  UIADD3 UR24, UPT, UPT, UR24, 0x8400, URZ ;  /* 0x0000840018187890 */ /* 0x000fe4000fffe0ff */
[----:B------:R-:W-:Y:S02]  /*1ed0*/  UIADD3.X UR5, UPT, UPT, URZ, UR41, URZ, UP0, !UPT ;  /* 0x00000029ff057290 */ /* 0x000fe400087fe4ff */
[----:B------:R-:W-:Y:S02]  /*1ee0*/  UIADD3 UR16, UPT, UPT, UR8, 0x26400, URZ ;  /* 0x0002640008107890 */ /* 0x000fe4000fffe0ff */
[----:B------:R-:W-:Y:S02]  /*1ef0*/  UPRMT UR13, URZ, 0x5410, UR29 ;  /* 0x00005410ff0d7896 */ /* 0x000fe4000800001d */
[----:B------:R-:W-:Y:S01]  /*1f00*/  UIADD3 UR8, UPT, UPT, UR8, 0x27400, URZ ;  /* 0x0002740008087890 */ /* 0x000fe2000fffe0ff */
[----:B------:R-:W-:Y:S01]  /*1f10*/  UMOV UR22, 0x0 ;  /* 0x0000000000167882 */ /* 0x000fe20000000000 */
[----:B------:R-:W-:Y:S01]  /*1f20*/  UMOV UR23, 0x10000000 ;  /* 0x1000000000177882 */ /* 0x000fe20000000000 */
[----:B------:R-:W-:Y:S01]  /*1f30*/  UMOV UR27, UR35 ;  /* 0x00000023001b7c82 */ /* 0x000fe20008000000 */
[----:B------:R-:W-:Y:S01]  /*1f40*/  UMOV UR28, UR36 ;  /* 0x00000024001c7c82 */ /* 0x000fe20008000000 */
[----:B------:R-:W-:Y:S01]  /*1f50*/  UMOV UR25, UR33 ;  /* 0x0000002100197c82 */ /* 0x000fe20008000000 */
[----:B------:R-:W-:Y:S01]  /*1f60*/  UMOV UR20, UR36 ;  /* 0x0000002400147c82 */ /* 0x000fe20008000000 */
[----:B------:R-:W-:Y:S01]  /*1f70*/  UMOV UR17, UR33 ;  /* 0x0000002100117c82 */ /* 0x000fe20008000000 */
[----:B------:R-:W-:Y:S01]  /*1f80*/  UMOV UR18, UR34 ;  /* 0x0000002200127c82 */ /* 0x000fe20008000000 */
[----:B------:R-:W-:Y:S01]  /*1f90*/  UTMALDG.3D.2CTA [UR32], [UR6], desc[UR22] ;  /* 0x00001620060075b4 */ /* 0x000fe20008211000 */
[----:B------:R-:W-:Y:S01]  /*1fa0*/  UMOV UR10, UR26 ;  /* 0x0000001a000a7c82 */ /* 0x000fe20008000000 */
[----:B------:R-:W-:Y:S01]  /*1fb0*/  UMOV UR11, UR19 ;  /* 0x00000013000b7c82 */ /* 0x000fe20008000000 */
[----:B------:R-:W-:Y:S01]  /*1fc0*/  UMOV UR12, UR36 ;  /* 0x00000024000c7c82 */ /* 0x000fe20008000000 */
[----:B------:R-:W-:Y:S01]  /*1fd0*/  UMOV UR9, UR33 ;  /* 0x0000002100097c82 */ /* 0x000fe20008000000 */
[----:B------:R2:W-:Y:S01]  /*1fe0*/  UTMALDG.3D.2CTA [UR24], [UR6], desc[UR22] ;  /* 0x00001618060075b4 */ /* 0x0005e20008211000 */
[----:B------:R-:W-:Y:S01]  /*1ff0*/  UTMALDG.3D.MULTICAST.2CTA [UR16], [UR4], UR13, desc[UR22] ;  /* 0x00001610040073b4 */ /* 0x000fe2000821180d */
[----:B------:R3:W-:Y:S01]  /*2000*/  UTMALDG.3D.MULTICAST.2CTA [UR8], [UR4], UR13, desc[UR22] ;  /* 0x00001608040073b4 */ /* 0x0007e2000821180d */
[----:B--2---:R-:W-:Y:S01]  /*2010*/  UIADD3 UR26, UPT, UPT, UR26, 0x40, URZ ;  /* 0x000000401a1a7890 */ /* 0x004fe2000fffe0ff */
[----:B---3--:R-:W-:Y:S01]  /*2020*/  UMOV UR13, UR43 ;  /* 0x0000002b000d7c82 */ /* 0x008fe20008000000 */
[----:B------:R-:W-:Y:S01]  /*2030*/  UMOV UR4, UR15 ;  /* 0x0000000f00047c82 */ /* 0x000fe20008000000 */
[----:B----4-:R-:W-:Y:S09]  /*2040*/  BRA.U UP2, `(.L_x_31) ;  /* 0xfffffffd02147547 */ /* 0x010ff2000b83ffff */
.L_x_25:
[----:B------:R-:W-:Y:S01]  /*2050*/  ULEA UR4, UR15, UR14, 0x3 ;  /* 0x0000000e0f047291 */ /* 0x000fe2000f8e18ff */
[----:B--2---:R-:W-:Y:S01]  /*2060*/  SHF.L.U32 R0, R12, 0x1f, RZ ;  /* 0x0000001f0c007819 */ /* 0x004fe200000006ff */
[----:B------:R-:W-:Y:S01]  /*2070*/  @!P1 SYNCS.ARRIVE.TRANS64.A1T0 RZ, [UR14+0xb8], RZ ;  /* 0x0000b8ffffff99a7 */ /* 0x000fe2000810000e */
[----:B------:R-:W-:-:S06]  /*2080*/  UISETP.GT.AND UP0, UPT, UR49, UR48, UPT ;  /* 0x000000303100728c */ /* 0x000fcc000bf04270 */
[----:B------:R2:W4:Y:S03]  /*2090*/  SYNCS.PHASECHK.TRANS64.TRYWAIT P1, [UR4+0x40], R0 ;  /* 0x00004000ff0075a7 */ /* 0x0005260008021104 */
[----:B------:R-:W-:Y:S05]  /*20a0*/  BRA.U !UP0, `(.L_x_32) ;  /* 0x0000000508047547 */ /* 0x000fea000b800000 */
[----:B------:R-:W-:Y:S01]  /*20b0*/  UIADD3 UR37, UPT, UPT, UR52, UR13, URZ ;  /* 0x0000000d34257290 */ /* 0x000fe2000fffe0ff */
[----:B------:R-:W-:-:S11]  /*20c0*/  UMOV UR6, UR15 ;  /* 0x0000000f00067c82 */ /* 0x000fd60008000000 */
.L_x_40:
[----:B------:R-:W-:Y:S01]  /*20d0*/  ULEA UR7, UR6, UR14, 0x3 ;  /* 0x0000000e06077291 */ /* 0x000fe2000f8e18ff */
[----:B----4-:R-:W-:Y:S01]  /*20e0*/  @P3 MOV R2, 0xc000 ;  /* 0x0000c00000023802 */ /* 0x010fe20000000f00 */
[----:B-12-4-:R-:W-:Y:S10]  /*20f0*/  @P1 BRA `(.L_x_33) ;  /* 0x00000000000c1947 */ /* 0x016ff40003800000 */
[----:B------:R-:W-:-:S04]  /*2100*/  SHF.L.U32 R3, R12, 0x1f, RZ ;  /* 0x0000001f0c037819 */ /* 0x000fc800000006ff */
[----:B-1-3--:R-:W1:Y:S02]  /*2110*/  SYNCS.PHASECHK.TRANS64.TRYWAIT P0, [UR7+0x40], R3 ;  /* 0x00004003ff0075a7 */ /* 0x00ae640008001107 */
[----:B-1----:R-:W-:Y:S05]  /*2120*/  @!P0 BRA `(.L_x_34) ;  /* 0x00000060004c8947 */ /* 0x002fea0003800000 */
.L_x_33:
[----:B------:R4:W-:Y:S01]  /*2130*/  @P3 SYNCS.ARRIVE.TRANS64 RZ, [UR7], R2 ;  /* 0x00000002ffff39a7 */ /* 0x0009e20008000007 */
[----:B------:R-:W-:-:S04]  /*2140*/  ULOP3.LUT UR4, UR31, 0x2, URZ, 0xfc, !UPT ;  /* 0x000000021f047892 */ /* 0x000fc8000f8efcff */
[----:B------:R-:W-:-:S09]  /*2150*/  UISETP.NE.AND UP0, UPT, UR4, 0x2, UPT ;  /* 0x000000020400788c */ /* 0x000fd2000bf05270 */
[----:B------:R-:W-:Y:S05]  /*2160*/  BRA.U UP0, `(.L_x_35) ;  /* 0x0000000100047547 */ /* 0x000fea000b800000 */
[----:B-1----:R-:W-:Y:S05]  /*2170*/  BPT.TRAP 0x1 ;  /* 0x000000040000795c */ /* 0x002fea0000300000 */
.L_x_35:
[----:B------:R-:W-:Y:S04]  /*2180*/  BSSY.RECONVERGENT B0, `(.L_x_36) ;  /* 0x0000003000007945 */ /* 0x000fe80003800200 */
[----:B------:R-:W-:Y:S05]  /*2190*/  @!P2 BRA `(.L_x_37) ;  /* 0x000000000004a947 */ /* 0x000fea0003800000 */
[----:B-1----:R-:W-:Y:S05]  /*21a0*/  BPT.TRAP 0x1 ;  /* 0x000000040000795c */ /* 0x002fea0000300000 */
.L_x_37:
[----:B-1----:R-:W-:Y:S05]  /*21b0*/  BSYNC.RECONVERGENT B0 ;  /* 0x0000000000007941 */ /* 0x002fea0003800200 */
.L_x_36:
[----:B------:R-:W-:Y:S01]  /*21c0*/  UIADD3 UR4, UPT, UPT, UR6, 0x1, URZ ;  /* 0x0000000106047890 */ /* 0x000fe2000fffe0ff */
[----:B------:R-:W-:Y:S01]  /*21d0*/  BSSY.RECONVERGENT B0, `(.L_x_38) ;  /* 0x000002a000007945 */ /* 0x000fe20003800200 */
[----:B---3--:R-:W-:Y:S02]  /*21e0*/  ELECT P0, URZ, PT ;  /* 0x0000000000ff782f */ /* 0x008fe40003800000 */
[----:B------:R-:W-:-:S04]  /*21f0*/  UISETP.NE.AND UP0, UPT, UR4, 0x8, UPT ;  /* 0x000000080400788c */ /* 0x000fc8000bf05270 */
[----:B------:R-:W-:Y:S02]  /*2200*/  USEL UR5, URZ, 0x1, UP0 ;  /* 0x00000001ff057887 */ /* 0x000fe40008000000 */
[----:B------:R-:W-:-:S04]  /*2210*/  USEL UR15, UR4, URZ, UP0 ;  /* 0x000000ff040f7287 */ /* 0x000fc80008000000 */
[----:B------:R-:W-:Y:S01]  /*2220*/  ULEA UR4, UR15, UR14, 0x3 ;  /* 0x0000000e0f047291 */ /* 0x000fe2000f8e18ff */
[----:B------:R-:W-:-:S04]  /*2230*/  LOP3.LUT R12, R12, UR5, RZ, 0x3c, !PT ;  /* 0x000000050c0c7c12 */ /* 0x000fc8000f8e3cff */
[----:B--2---:R-:W-:-:S04]  /*2240*/  SHF.L.U32 R0, R12, 0x1f, RZ ;  /* 0x0000001f0c007819 */ /* 0x004fc800000006ff */
[----:B------:R1:W2:Y:S01]  /*2250*/  SYNCS.PHASECHK.TRANS64.TRYWAIT P1, [UR4+0x40], R0 ;  /* 0x00004000ff0075a7 */ /* 0x0002a20008021104 */
[----:B------:R-:W-:Y:S05]  /*2260*/  @!P0 BRA `(.L_x_39) ;  /* 0x0000000000808947 */ /* 0x000fea0003800000 */
[----:B------:R-:W-:Y:S02]  /*2270*/  ULEA UR8, UR6, UR30, 0xb ;  /* 0x0000001e06087291 */ /* 0x000fe4000f8e58ff */
[----:B------:R-:W-:Y:S02]  /*2280*/  ULEA UR24, UR6, UR14, 0xe ;  /* 0x0000000e06187291 */ /* 0x000fe4000f8e70ff */
[----:B------:R-:W-:Y:S02]  /*2290*/  UIADD3 UR4, UP1, UPT, UR40, 0x80, URZ ;  /* 0x0000008028047890 */ /* 0x000fe4000ff3e0ff */
[----:B------:R-:W-:Y:S02]  /*22a0*/  USHF.L.U32 UR34, UR13, 0x6, URZ ;  /* 0x000000060d227899 */ /* 0x000fe400080006ff */
[----:B------:R-:W-:Y:S02]  /*22b0*/  UIADD3 UR22, UP0, UPT, UR40, 0x180, URZ ;  /* 0x0000018028167890 */ /* 0x000fe4000ff1e0ff */
[----:B------:R-:W-:-:S02]  /*22c0*/  ULEA UR8, UR8, UR14, 0x2 ;  /* 0x0000000e08087291 */ /* 0x000fc4000f8e10ff */
[----:B------:R-:W-:Y:S02]  /*22d0*/  ULOP3.LUT UR33, UR7, 0xfefffff8, URZ, 0xc0, !UPT ;  /* 0xfefffff807217892 */ /* 0x000fe4000f8ec0ff */
[----:B------:R-:W-:Y:S02]  /*22e0*/  UIADD3.X UR5, UPT, UPT, URZ, UR41, URZ, UP1, !UPT ;  /* 0x00000029ff057290 */ /* 0x000fe40008ffe4ff */
[----:B------:R-:W-:Y:S02]  /*22f0*/  UIADD3 UR32, UPT, UPT, UR24, 0x6400, URZ ;  /* 0x0000640018207890 */ /* 0x000fe4000fffe0ff */
[----:B------:R-:W-:Y:S02]  /*2300*/  UIADD3 UR26, UPT, UPT, UR34, 0x20, URZ ;  /* 0x00000020221a7890 */ /* 0x000fe4000fffe0ff */
[----:B------:R-:W-:Y:S02]  /*2310*/  UIADD3 UR24, UPT, UPT, UR24, 0x8400, URZ ;  /* 0x0000840018187890 */ /* 0x000fe4000fffe0ff */
[----:B------:R-:W-:-:S02]  /*2320*/  UIADD3.X UR23, UPT, UPT, URZ, UR41, URZ, UP0, !UPT ;  /* 0x00000029ff177290 */ /* 0x000fc400087fe4ff */
        /* <DEDUP_REMOVED lines=11> */
[----:B------:R3:W-:Y:S01]  /*23e0*/  UTMALDG.3D.2CTA [UR32], [UR4], desc[UR38] ;  /* 0x00002620040075b4 */ /* 0x0007e20008211000 */
[----:B------:R-:W-:Y:S01]  /*23f0*/  UMOV UR11, UR19 ;  /* 0x00000013000b7c82 */ /* 0x000fe20008000000 */
[----:B------:R-:W-:Y:S01]  /*2400*/  UMOV UR12, UR36 ;  /* 0x00000024000c7c82 */ /* 0x000fe20008000000 */
[----:B------:R-:W-:Y:S01]  /*2410*/  UMOV UR9, UR33 ;  /* 0x0000002100097c82 */ /* 0x000fe20008000000 */
[----:B------:R-:W-:Y:S01]  /*2420*/  UMOV UR10, UR26 ;  /* 0x0000001a000a7c82 */ /* 0x000fe20008000000 */
[----:B------:R3:W-:Y:S01]  /*2430*/  UTMALDG.3D.2CTA [UR24], [UR4], desc[UR38] ;  /* 0x00002618040075b4 */ /* 0x0007e20008211000 */
[----:B------:R3:W-:Y:S01]  /*2440*/  UTMALDG.3D.MULTICAST.2CTA [UR16], [UR22], UR21, desc[UR38] ;  /* 0x00002610160073b4 */ /* 0x0007e20008211815 */
[----:B------:R3:W-:Y:S02]  /*2450*/  UTMALDG.3D.MULTICAST.2CTA [UR8], [UR22], UR21, desc[UR38] ;  /* 0x00002608160073b4 */ /* 0x0007e40008211815 */
[----:B---3--:R-:W-:Y:S01]  /*2460*/  NOP ;  /* 0x0000000000007918 */ /* 0x008fe20000000000 */
.L_x_39:
[----:B------:R-:W-:Y:S05]  /*2470*/  BSYNC.RECONVERGENT B0 ;  /* 0x0000000000007941 */ /* 0x000fea0003800200 */
.L_x_38:
[----:B------:R-:W-:Y:S01]  /*2480*/  UIADD3 UR13, UPT, UPT, UR13, 0x1, URZ ;  /* 0x000000010d0d7890 */ /* 0x000fe2000fffe0ff */
[----:B------:R-:W-:-:S03]  /*2490*/  UMOV UR6, UR15 ;  /* 0x0000000f00067c82 */ /* 0x000fc60008000000 */
[----:B------:R-:W-:-:S09]  /*24a0*/  UISETP.NE.AND UP0, UPT, UR13, UR37, UPT ;  /* 0x000000250d00728c */ /* 0x000fd2000bf05270 */
[----:B------:R-:W-:Y:S05]  /*24b0*/  BRA.U UP0, `(.L_x_40) ;  /* 0xfffffffd00047547 */ /* 0x000fea000b83ffff */
.L_x_32:
[C---:B------:R-:W-:Y:S01]  /*24c0*/  LEA R3, R11.reuse, UR14, 0x3 ;  /* 0x0000000e0b037c11 */ /* 0x040fe2000f8e18ff */
[----:B------:R-:W-:Y:S01]  /*24d0*/  NOP ;  /* 0x0000000000007918 */ /* 0x000fe20000000000 */
[----:B-12---:R-:W-:Y:S02]  /*24e0*/  SHF.L.U32 R0, R10, 0x1f, RZ ;  /* 0x0000001f0a007819 */ /* 0x006fe400000006ff */
[----:B------:R-:W-:Y:S02]  /*24f0*/  LEA R5, R11, UR14, 0x4 ;  /* 0x0000000e0b057c11 */ /* 0x000fe4000f8e20ff */
[----:B---3--:R-:W1:Y:S02]  /*2500*/  SYNCS.PHASECHK.TRANS64.TRYWAIT P0, [R3+URZ+0xc0], R0 ;  /* 0x0000c000030075a7 */ /* 0x008e6400080011ff */
[----:B-1----:R-:W-:Y:S05]  /*2510*/  @!P0 BRA `(.L_x_41) ;  /* 0x0000005c00688947 */ /* 0x002fea0003800000 */
.L_x_142:
[----:B------:R-:W2:Y:S01]  /*2520*/  LDS.128 R4, [R5+0x150] ;  /* 0x0001500005047984 */ /* 0x000ea20000000c00 */
[----:B------:R-:W-:Y:S01]  /*2530*/  UISETP.GE.AND UP0, UPT, UR42, 0x1, UPT ;  /* 0x000000012a00788c */ /* 0x000fe2000bf06270 */
[----:B------:R-:W-:Y:S01]  /*2540*/  @!PT LDS RZ, [RZ] ;  /* 0x00000000fffff984 */ /* 0x000fe20000000800 */
[----:B------:R-:W-:Y:S01]  /*2550*/  @!PT LDS RZ, [RZ] ;  /* 0x00000000fffff984 */ /* 0x000fe20000000800 */
[----:B------:R-:W-:Y:S01]  /*2560*/  @!PT LDS RZ, [RZ] ;  /* 0x00000000fffff984 */ /* 0x000fe20000000800 */
[----:B------:R-:W-:Y:S01]  /*2570*/  @!PT LDS RZ, [RZ] ;  /* 0x00000000fffff984 */ /* 0x000fe20000000800 */
[----:B------:R3:W-:Y:S06]  /*2580*/  MEMBAR.ALL.CTA ;  /* 0x0000000000007992 */ /* 0x0007ec0000008000 */
[----:B---3--:R-:W3:Y:S01]  /*2590*/  FENCE.VIEW.ASYNC.S ;  /* 0x00000000000073c6 */ /* 0x008ee20000000000 */
[----:B--2---:R-:W-:-:S13]  /*25a0*/  LOP3.LUT P0, RZ, R6, 0x1, RZ, 0xc0, !PT ;  /* 0x0000000106ff7812 */ /* 0x004fda000780c0ff */
[----:B---3--:R-:W-:Y:S01]  /*25b0*/  VOTEU.ANY UP1, P0 ;  /* 0x0000000000ff7886 */ /* 0x008fe20000020100 */
[----:B------:R-:W-:-:S13]  /*25c0*/  PLOP3.LUT P0, PT, PT, PT, UP1, 0x80, 0x8 ;  /* 0x000000000008781c */ /* 0x000fda0003f0f018 */
[----:B-1----:R-:W-:Y:S02]  /*25d0*/  @P0 LOP3.LUT R0, R5, 0xffff, RZ, 0xc0, !PT ;  /* 0x0000ffff05000812 */ /* 0x002fe400078ec0ff */
[----:B----4-:R-:W-:Y:S02]  /*25e0*/  @P0 MOV R2, R4 ;  /* 0x0000000400020202 */ /* 0x010fe40000000f00 */
[----:B------:R-:W-:Y:S01]  /*25f0*/  @P0 R2UR UR5, R0 ;  /* 0x00000000000502ca */ /* 0x000fe200000e0000 */
[----:B------:R-:W-:Y:S01]  /*2600*/  VIADD R0, R3, 0xd0 ;  /* 0x000000d003007836 */ /* 0x000fe20000000000 */
[----:B------:R-:W-:Y:S02]  /*2610*/  @P0 SHF.R.U32.HI R4, RZ, 0x10, R5 ;  /* 0x00000010ff040819 */ /* 0x000fe40000011605 */
[----:B------:R-:W-:Y:S02]  /*2620*/  @P0 R2UR UR6, R2 ;  /* 0x00000000020602ca */ /* 0x000fe400000e0000 */
[----:B------:R-:W-:-:S02]  /*2630*/  PRMT R0, RZ, 0x654, R0 ;  /* 0x00000654ff007816 */ /* 0x000fc40000000000 */
[----:B------:R-:W-:Y:S02]  /*2640*/  @P0 R2UR UR4, R4 ;  /* 0x00000000040402ca */ /* 0x000fe400000e0000 */
[----:B------:R1:W-:Y:S03]  /*2650*/  SYNCS.ARRIVE.TRANS64.RED.A1T0 RZ, [R0+URZ], RZ ;  /* 0x000000ff00ff79a7 */ /* 0x0003e600081004ff */
[----:B------:R-:W-:-:S04]  /*2660*/  @UP1 UMOV UR44, UR5 ;  /* 0x00000005002c1c82 */ /* 0x000fc80008000000 */
[----:B------:R-:W-:-:S04]  /*2670*/  @UP1 UMOV UR45, UR6 ;  /* 0x00000006002d1c82 */ /* 0x000fc80008000000 */
[----:B------:R-:W-:Y:S01]  /*2680*/  @UP1 UMOV UR36, UR4 ;  /* 0x0000000400241c82 */ /* 0x000fe20008000000 */
[----:B------:R-:W-:Y:S05]  /*2690*/  BRA.U !UP0, `(.L_x_42) ;  /* 0x0000000108d47547 */ /* 0x000fea000b800000 */
[----:B------:R-:W2:Y:S01]  /*26a0*/  LDCU.128 UR16, c[0x0][0xb10] ;  /* 0x00016200ff1077ac */ /* 0x000ea20008000c00 */
[----:B------:R-:W3:Y:S01]  /*26b0*/  LDCU UR23, c[0x0][0xb20] ;  /* 0x00016400ff1777ac */ /* 0x000ee20008000800 */
[----:B------:R-:W4:Y:S01]  /*26c0*/  LDCU UR22, c[0x0][0xb0c] ;  /* 0x00016180ff1677ac */ /* 0x000f220008000800 */
[----:B------:R-:W1:Y:S01]  /*26d0*/  LDCU.64 UR8, c[0x0][0xb28] ;  /* 0x00016500ff0877ac */ /* 0x000e620008000a00 */
[----:B------:R-:W-:Y:S02]  /*26e0*/  UISETP.NE.AND UP3, UPT, UR42, 0x1, UPT ;  /* 0x000000012a00788c */ /* 0x000fe4000bf65270 */
[----:B--2---:R-:W-:Y:S02]  /*26f0*/  UIMAD.WIDE.U32 UR6, UR46, UR19, URZ ;  /* 0x000000132e0672a5 */ /* 0x004fe4000f8e00ff */
[----:B------:R-:W-:Y:S02]  /*2700*/  UIMAD.WIDE.U32 UR4, UR47, UR16, URZ ;  /* 0x000000102f0472a5 */ /* 0x000fe4000f8e00ff */
[----:B------:R-:W-:-:S02]  /*2710*/  UISETP.NE.AND UP0, UPT, UR18, 0x1, UPT ;  /* 0x000000011200788c */ /* 0x000fc4000bf05270 */
[----:B------:R-:W-:Y:S01]  /*2720*/  UIMAD.WIDE.U32 UR20, UR44, UR19, URZ ;  /* 0x000000132c1472a5 */ /* 0x000fe2000f8e00ff */
[----:B------:R-:W-:Y:S02]  /*2730*/  UMOV UR6, UR7 ;  /* 0x0000000700067c82 */ /* 0x000fe40008000000 */
[----:B------:R-:W-:Y:S01]  /*2740*/  UMOV UR4, UR5 ;  /* 0x0000000500047c82 */ /* 0x000fe20008000000 */
[----:B---3--:R-:W-:Y:S02]  /*2750*/  USHF.R.U32.HI UR6, URZ, UR23, UR6 ;  /* 0x00000017ff067299 */ /* 0x008fe40008011606 */
[----:B----4-:R-:W-:Y:S02]  /*2760*/  UISETP.NE.AND UP2, UPT, UR22, 0x1, UPT ;  /* 0x000000011600788c */ /* 0x010fe4000bf45270 */
[----:B------:R-:W-:Y:S02]  /*2770*/  USHF.R.U32.HI UR4, URZ, UR17, UR4 ;  /* 0x00000011ff047299 */ /* 0x000fe40008011604 */
[----:B------:R-:W-:-:S02]  /*2780*/  USEL UR5, UR46, UR6, !UP0 ;  /* 0x000000062e057287 */ /* 0x000fc4000c000000 */
[----:B------:R-:W-:Y:S02]  /*2790*/  USEL UR6, UR47, UR4, !UP2 ;  /* 0x000000042f067287 */ /* 0x000fe4000d000000 */
[----:B-1----:R-:W-:Y:S01]  /*27a0*/  UIMAD.WIDE.U32 UR10, UR5, UR8, URZ ;  /* 0x00000008050a72a5 */ /* 0x002fe2000f8e00ff */
[----:B------:R-:W-:Y:S01]  /*27b0*/  UMOV UR4, UR21 ;  /* 0x0000001500047c82 */ /* 0x000fe20008000000 */
[----:B------:R-:W-:Y:S02]  /*27c0*/  UIMAD.WIDE.U32 UR12, UR45, UR16, URZ ;  /* 0x000000102d0c72a5 */ /* 0x000fe4000f8e00ff */
[----:B------:R-:W-:-:S03]  /*27d0*/  UIMAD.WIDE.U32 UR20, UR6, UR8, URZ ;  /* 0x00000008061472a5 */ /* 0x000fc6000f8e00ff */
[----:B------:R-:W-:Y:S01]  /*27e0*/  UMOV UR10, UR11 ;  /* 0x0000000b000a7c82 */ /* 0x000fe20008000000 */
[----:B------:R-:W-:Y:S02]  /*27f0*/  USHF.R.U32.HI UR4, URZ, UR23, UR4 ;  /* 0x00000017ff047299 */ /* 0x000fe40008011604 */
[----:B------:R-:W-:Y:S01]  /*2800*/  @UP3 USHF.R.U32.HI UR5, URZ, UR9, UR10 ;  /* 0x00000009ff053299 */ /* 0x000fe2000801160a */
[----:B------:R-:W-:Y:S01]  /*2810*/  UMOV UR12, UR13 ;  /* 0x0000000d000c7c82 */ /* 0x000fe20008000000 */
[----:B------:R-:W-:Y:S01]  /*2820*/  UMOV UR20, UR21 ;  /* 0x0000001500147c82 */ /* 0x000fe20008000000 */
[----:B------:R-:W-:Y:S02]  /*2830*/  USHF.R.U32.HI UR17, URZ, UR17, UR12 ;  /* 0x00000011ff117299 */ /* 0x000fe4000801160c */
[----:B------:R-:W-:Y:S02]  /*2840*/  USEL UR4, UR44, UR4, !UP0 ;  /* 0x000000042c047287 */ /* 0x000fe4000c000000 */
[----:B------:R-:W-:-:S02]  /*2850*/  @UP3 USHF.R.U32.HI UR6, URZ, UR9, UR20 ;  /* 0x00000009ff063299 */ /* 0x000fc40008011614 */
[----:B------:R-:W-:Y:S02]  /*2860*/  UIMAD UR7, UR42, UR5, URZ ;  /* 0x000000052a0772a4 */ /* 0x000fe4000f8e02ff */
[----:B------:R-:W-:Y:S02]  /*2870*/  USEL UR5, UR45, UR17, !UP2 ;  /* 0x000000112d057287 */ /* 0x000fe4000d000000 */
[----:B------:R-:W-:Y:S02]  /*2880*/  UIMAD UR10, UR42, UR6, URZ ;  /* 0x000000062a0a72a4 */ /* 0x000fe4000f8e02ff */
[----:B------:R-:W-:Y:S02]  /*2890*/  UISETP.GE.AND UP0, UPT, UR4, UR7, UPT ;  /* 0x000000070400728c */ /* 0x000fe4000bf06270 */
[----:B------:R-:W-:Y:S02]  /*28a0*/  UIMAD.WIDE.U32 UR12, UR4, UR8, URZ ;  /* 0x00000008040c72a5 */ /* 0x000fe4000f8e00ff */
[----:B------:R-:W-:-:S02]  /*28b0*/  UISETP.GE.OR UP0, UPT, UR5, UR10, UP0 ;  /* 0x0000000a0500728c */ /* 0x000fc40008706670 */
[----:B------:R-:W-:Y:S02]  /*28c0*/  UIMAD.WIDE.U32 UR10, UR5, UR8, URZ ;  /* 0x00000008050a72a5 */ /* 0x000fe4000f8e00ff */
[----:B------:R-:W-:Y:S01]  /*28d0*/  UIADD3 UR12, UPT, UPT, -UR4, URZ, URZ ;  /* 0x000000ff040c7290 */ /* 0x000fe2000fffe1ff */
[----:B------:R-:W-:Y:S01]  /*28e0*/  UMOV UR8, UR13 ;  /* 0x0000000d00087c82 */ /* 0x000fe20008000000 */
[----:B------:R-:W-:Y:S02]  /*28f0*/  UIADD3 UR10, UPT, UPT, -UR5, URZ, URZ ;  /* 0x000000ff050a7290 */ /* 0x000fe4000fffe1ff */
        /* <DEDUP_REMOVED lines=15> */
.L_x_42:
[----:B------:R-:W2:Y:S02]  /*29f0*/  LDCU UR4, c[0x0][0xb30] ;  /* 0x00016600ff0477ac */ /* 0x000ea40008000800 */
[----:B--2---:R-:W-:-:S09]  /*2a00*/  UISETP.NE.AND UP0, UPT, UR4, 0x1, UPT ;  /* 0x000000010400788c */ /* 0x004fd2000bf05270 */
[----:B------:R-:W-:Y:S05]  /*2a10*/  BRA.U UP0, `(.L_x_43) ;  /* 0x0000000100447547 */ /* 0x000fea000b800000 */
[----:B------:R-:W2:Y:S01]  /*2a20*/  LDCU.128 UR8, c[0x0][0xb10] ;  /* 0x00016200ff0877ac */ /* 0x000ea20008000c00 */
[----:B------:R-:W3:Y:S01]  /*2a30*/  LDCU UR12, c[0x0][0xb0c] ;  /* 0x00016180ff0c77ac */ /* 0x000ee20008000800 */
[----:B------:R-:W4:Y:S01]  /*2a40*/  LDCU UR13, c[0x0][0xb20] ;  /* 0x00016400ff0d77ac */ /* 0x000f220008000800 */
[----:B--2---:R-:W-:Y:S02]  /*2a50*/  UIMAD.WIDE.U32 UR6, UR45, UR8, URZ ;  /* 0x000000082d0672a5 */ /* 0x004fe4000f8e00ff */
[----:B------:R-:W-:Y:S02]  /*2a60*/  UIMAD.WIDE.U32 UR4, UR44, UR11, URZ ;  /* 0x0000000b2c0472a5 */ /* 0x000fe4000f8e00ff */
[----:B---3--:R-:W-:Y:S02]  /*2a70*/  UISETP.NE.AND UP2, UPT, UR12, 0x1, UPT ;  /* 0x000000010c00788c */ /* 0x008fe4000bf45270 */
[----:B------:R-:W-:Y:S01]  /*2a80*/  UISETP.NE.AND UP0, UPT, UR10, 0x1, UPT ;  /* 0x000000010a00788c */ /* 0x000fe2000bf05270 */
[----:B------:R-:W-:-:S02]  /*2a90*/  UMOV UR6, UR7 ;  /* 0x0000000700067c82 */ /* 0x000fc40008000000 */
[----:B------:R-:W-:Y:S01]  /*2aa0*/  UMOV UR4, UR5 ;  /* 0x0000000500047c82 */ /* 0x000fe20008000000 */
[----:B------:R-:W-:Y:S02]  /*2ab0*/  USHF.R.U32.HI UR9, URZ, UR9, UR6 ;  /* 0x00000009ff097299 */ /* 0x000fe40008011606 */
[----:B----4-:R-:W-:Y:S02]  /*2ac0*/  USHF.R.U32.HI UR4, URZ, UR13, UR4 ;  /* 0x0000000dff047299 */ /* 0x010fe40008011604 */
[----:B------:R-:W-:Y:S02]  /*2ad0*/  USEL UR5, UR45, UR9, !UP2 ;  /* 0x000000092d057287 */ /* 0x000fe4000d000000 */
[----:B------:R-:W-:-:S04]  /*2ae0*/  USEL UR4, UR44, UR4, !UP0 ;  /* 0x000000042c047287 */ /* 0x000fc8000c000000 */
[----:B------:R-:W-:Y:S02]  /*2af0*/  UIADD3 UR6, UPT, UPT, UR5, -UR4, URZ ;  /* 0x8000000405067290 */ /* 0x000fe4000fffe0ff */
[----:B------:R-:W-:Y:S02]  /*2b00*/  UIADD3 UR4, UPT, UPT, -UR5, UR4, URZ ;  /* 0x0000000405047290 */ /* 0x000fe4000fffe1ff */
[----:B------:R-:W-:Y:S02]  /*2b10*/  UIMAD UR44, UR6, UR10, UR44 ;  /* 0x0000000a062c72a4 */ /* 0x000fe4000f8e022c */
[----:B------:R-:W-:-:S12]  /*2b20*/  UIMAD UR45, UR4, UR12, UR45 ;  /* 0x0000000c042d72a4 */ /* 0x000fd8000f8e022d */
.L_x_43:
[----:B------:R-:W-:Y:S01]  /*2b30*/  VIADD R11, R11, 0x1 ;  /* 0x000000010b0b7836 */ /* 0x000fe20000000000 */
[----:B------:R-:W-:Y:S02]  /*2b40*/  R2UR UR5, R66 ;  /* 0x00000000420572ca */ /* 0x000fe400000e0000 */
[----:B------:R-:W-:Y:S02]  /*2b50*/  R2UR UR4, R65 ;  /* 0x00000000410472ca */ /* 0x000fe400000e0000 */
[C---:B------:R-:W-:Y:S02]  /*2b60*/  ISETP.NE.AND P0, PT, R11.reuse, 0x2, PT ;  /* 0x000000020b00780c */ /* 0x040fe40003f05270 */
[----:B------:R-:W-:Y:S02]  /*2b70*/  PLOP3.LUT P1, PT, PT, PT, PT, 0x80, 0x8 ;  /* 0x000000000008781c */ /* 0x000fe40003f2f070 */
[----:B------:R-:W-:Y:S02]  /*2b80*/  SEL R3, RZ, 0x1, P0 ;  /* 0x00000001ff037807 */ /* 0x000fe40000000000 */
[----:B------:R-:W-:-:S02]  /*2b90*/  SEL R11, R11, RZ, P0 ;  /* 0x000000ff0b0b7207 */ /* 0x000fc40000000000 */
[----:B------:R-:W-:Y:S01]  /*2ba0*/  LOP3.LUT R10, R10, R3, RZ, 0x3c, !PT ;  /* 0x000000030a0a7212 */ /* 0x000fe200078e3cff */
[----:B------:R-:W-:Y:S02]  /*2bb0*/  UIADD3 UR27, UPT, UPT, UR45, UR5, URZ ;  /* 0x000000052d1b7290 */ /* 0x000fe4000fffe0ff */
[----:B------:R-:W-:Y:S01]  /*2bc0*/  UIADD3 UR26, UPT, UPT, UR44, UR4, URZ ;  /* 0x000000042c1a7290 */ /* 0x000fe2000fffe0ff */
[----:B------:R-:W-:Y:S11]  /*2bd0*/  BRA.U UP1, `(.L_x_44) ;  /* 0xffffffed01b07547 */ /* 0x000ff6000b83ffff */
[----:B------:R-:W-:Y:S01]  /*2be0*/  UIADD3 UR14, UPT, UPT, UR14, 0x40, URZ ;  /* 0x000000400e0e7890 */ /* 0x000fe2000fffe0ff */
[----:B------:R-:W-:-:S03]  /*2bf0*/  SHF.L.U32 R3, R12, 0x1f, RZ ;  /* 0x0000001f0c037819 */ /* 0x000fc600000006ff */
[----:B------:R-:W-:-:S09]  /*2c00*/  ULEA UR4, UR15, UR14, 0x3 ;  /* 0x0000000e0f047291 */ /* 0x000fd2000f8e18ff */
[----:B------:R-:W2:Y:S02]  /*2c10*/  SYNCS.PHASECHK.TRANS64.TRYWAIT P0, [UR4], R3 ;  /* 0x00000003ff0075a7 */ /* 0x000ea40008001104 */
[----:B--2---:R-:W-:Y:S05]  /*2c20*/  @!P0 BRA `(.L_x_45) ;  /* 0x0000005400b88947 */ /* 0x004fea0003800000 */
.L_x_144:
[----:B------:R-:W-:-:S04]  /*2c30*/  UIADD3 UR4, UPT, UPT, UR15, 0x1, URZ ;  /* 0x000000010f047890 */ /* 0x000fc8000fffe0ff */
[----:B------:R-:W-:-:S04]  /*2c40*/  UISETP.NE.AND UP0, UPT, UR4, 0x8, UPT ;  /* 0x000000080400788c */ /* 0x000fc8000bf05270 */
[----:B------:R-:W-:Y:S02]  /*2c50*/  USEL UR6, URZ, 0x1, UP0 ;  /* 0x00000001ff067887 */ /* 0x000fe40008000000 */
[----:B------:R-:W-:-:S04]  /*2c60*/  USEL UR4, UR4, URZ, UP0 ;  /* 0x000000ff04047287 */ /* 0x000fc80008000000 */
[----:B------:R-:W-:Y:S01]  /*2c70*/  ULEA UR5, UR4, UR14, 0x3 ;  /* 0x0000000e04057291 */ /* 0x000fe2000f8e18ff */
[----:B------:R-:W-:-:S04]  /*2c80*/  LOP3.LUT R2, R12, UR6, RZ, 0x3c, !PT ;  /* 0x000000060c027c12 */ /* 0x000fc8000f8e3cff */
[----:B-1----:R-:W-:-:S04]  /*2c90*/  SHF.L.U32 R3, R2, 0x1f, RZ ;  /* 0x0000001f02037819 */ /* 0x002fc800000006ff */
[----:B------:R-:W1:Y:S02]  /*2ca0*/  SYNCS.PHASECHK.TRANS64.TRYWAIT P0, [UR5], R3 ;  /* 0x00000003ff0075a7 */ /* 0x000e640008001105 */
[----:B-1----:R-:W-:Y:S05]  /*2cb0*/  @!P0 BRA `(.L_x_46) ;  /* 0x0000005400ac8947 */ /* 0x002fea0003800000 */
.L_x_146:
        /* <DEDUP_REMOVED lines=9> */
.L_x_148:
        /* <DEDUP_REMOVED lines=9> */
.L_x_150:
        /* <DEDUP_REMOVED lines=9> */
.L_x_152:
        /* <DEDUP_REMOVED lines=9> */
.L_x_154:
        /* <DEDUP_REMOVED lines=9> */
.L_x_156:
[----:B------:R-:W-:-:S04]  /*2f90*/  UIADD3 UR4, UPT, UPT, UR4, 0x1, URZ ;  /* 0x0000000104047890 */ /* 0x000fc8000fffe0ff */
[----:B------:R-:W-:-:S04]  /*2fa0*/  UISETP.NE.AND UP0, UPT, UR4, 0x8, UPT ;  /* 0x000000080400788c */ /* 0x000fc8000bf05270 */
[----:B------:R-:W-:Y:S02]  /*2fb0*/  USEL UR5, URZ, 0x1, UP0 ;  /* 0x00000001ff057887 */ /* 0x000fe40008000000 */
[----:B------:R-:W-:-:S04]  /*2fc0*/  USEL UR4, UR4, URZ, UP0 ;  /* 0x000000ff04047287 */ /* 0x000fc80008000000 */
[----:B------:R-:W-:Y:S01]  /*2fd0*/  ULEA UR4, UR4, UR14, 0x3 ;  /* 0x0000000e04047291 */ /* 0x000fe2000f8e18ff */
[----:B-1----:R-:W-:-:S04]  /*2fe0*/  LOP3.LUT R3, R2, UR5, RZ, 0x3c, !PT ;  /* 0x0000000502037c12 */ /* 0x002fc8000f8e3cff */
[----:B------:R-:W-:Y:S01]  /*2ff0*/  SHF.L.U32 R3, R3, 0x1f, RZ ;  /* 0x0000001f03037819 */ /* 0x000fe200000006ff */
[----:B------:R-:W-:-:S07]  /*3000*/  IMAD.U32 R0, RZ, RZ, UR4 ;  /* 0x00000004ff007e24 */ /* 0x000fce000f8e00ff */
.L_x_52:
[----:B-1----:R1:W2:Y:S02]  /*3010*/  SYNCS.PHASECHK.TRANS64.TRYWAIT P0, [R0+URZ], R3 ;  /* 0x00000003000075a7 */ /* 0x0022a400080011ff */
[----:B--2---:R-:W-:Y:S05]  /*3020*/  @!P0 NANOSLEEP.SYNCS 0x989680 ;  /* 0x009896800000895d */ /* 0x004fea0003900000 */
[----:B------:R-:W2:Y:S02]  /*3030*/  @!P0 SYNCS.PHASECHK.TRANS64 P0, [R0+URZ], R3 ;  /* 0x00000003000085a7 */ /* 0x000ea400080010ff */
[----:B--2---:R-:W-:Y:S05]  /*3040*/  @P0 EXIT ;  /* 0x000000000000094d */ /* 0x004fea0003800000 */
[----:B------:R-:W-:Y:S05]  /*3050*/  BRA `(.L_x_52) ;  /* 0xfffffffc00ec7947 */ /* 0x000fea000383ffff */
.L_x_22:
[----:B------:R-:W-:-:S04]  /*3060*/  UISETP.NE.AND UP0, UPT, UR53, URZ, UPT ;  /* 0x000000ff3500728c */ /* 0x000fc8000bf05270 */
[----:B------:R-:W-:-:S09]  /*3070*/  UISETP.NE.OR UP0, UPT, UR20, 0x1, UP0 ;  /* 0x000000011400788c */ /* 0x000fd20008705670 */
[----:B------:R-:W-:Y:S05]  /*3080*/  BRA.U UP0, `(.L_x_53) ;  /* 0x0000000500487547 */ /* 0x000fea000b800000 */
[----:B------:R-:W-:Y:S01]  /*3090*/  ISETP.GE.U32.AND P2, PT, R3, 0x8, PT ;  /* 0x000000080300780c */ /* 0x000fe20003f46070 */
[----:B------:R-:W-:Y:S01]  /*30a0*/  IMAD.MOV.U32 R12, RZ, RZ, 0x1 ;  /* 0x00000001ff0c7424 */ /* 0x000fe200078e00ff */
[----:B------:R-:W-:Y:S02]  /*30b0*/  CS2R R10, SRZ ;  /* 0x00000000000a7805 */ /* 0x000fe4000001ff00 */
[----:B------:R-:W-:Y:S01]  /*30c0*/  CS2R R8, SRZ ;  /* 0x0000000000087805 */ /* 0x000fe2000001ff00 */
[----:B------:R-:W-:Y:S01]  /*30d0*/  UMOV UR6, 0x400 ;  /* 0x0000040000067882 */ /* 0x000fe20000000000 */
[----:B------:R-:W-:Y:S01]  /*30e0*/  UMOV UR5, URZ ;  /* 0x000000ff00057c82 */ /* 0x000fe20008000000 */
[----:B------:R-:W-:-:S12]  /*30f0*/  ULEA UR6, UR53, UR6, 0x18 ;  /* 0x0000000635067291 */ /* 0x000fd8000f8ec0ff */
.L_x_57:
[----:B------:R-:W-:Y:S02]  /*3100*/  LEA R0, R8, UR6, 0x3 ;  /* 0x0000000608007c11 */ /* 0x000fe4000f8e18ff */
[----:B------:R-:W-:-:S03]  /*3110*/  SHF.L.U32 R5, R9, 0x1f, RZ ;  /* 0x0000001f09057819 */ /* 0x000fc600000006ff */
[----:B------:R-:W-:Y:S01]  /*3120*/  VIADD R4, R0, 0x130 ;  /* 0x0000013000047836 */ /* 0x000fe20000000000 */
[----:B------:R-:W2:Y:S02]  /*3130*/  SYNCS.PHASECHK.TRANS64.TRYWAIT P0, [R0+URZ+0x120], R5 ;  /* 0x00012005000075a7 */ /* 0x000ea400080011ff */
[----:B--2---:R-:W-:Y:S05]  /*3140*/  @!P0 BRA `(.L_x_54) ;  /* 0x0000005400188947 */ /* 0x004fea0003800000 */
.L_x_157:
[----:B------:R-:W-:Y:S01]  /*3150*/  ULEA UR4, UR5, UR6, 0x3 ;  /* 0x0000000605047291 */ /* 0x000fe2000f8e18ff */
[----:B------:R-:W-:Y:S01]  /*3160*/  PRMT R4, RZ, 0x654, R4 ;  /* 0x00000654ff047816 */ /* 0x000fe20000000004 */
[----:B--2---:R-:W-:Y:S01]  /*3170*/  @!P2 IMAD.MOV.U32 R5, RZ, RZ, 0x10 ;  /* 0x00000010ff05a424 */ /* 0x004fe200078e00ff */
[----:B------:R-:W-:Y:S01]  /*3180*/  SHF.L.U32 R7, R12, 0x1f, RZ ;  /* 0x0000001f0c077819 */ /* 0x000fe200000006ff */
[----:B------:R-:W-:Y:S01]  /*3190*/  UIADD3 UR7, UPT, UPT, UR4, 0xc0, URZ ;  /* 0x000000c004077890 */ /* 0x000fe2000fffe0ff */
[----:B------:R2:W-:Y:S05]  /*31a0*/  SYNCS.ARRIVE.TRANS64.RED.A1T0 RZ, [R4+URZ], RZ ;  /* 0x000000ff04ff79a7 */ /* 0x0005ea00081004ff */
[----:B------:R-:W-:Y:S01]  /*31b0*/  IMAD.U32 R0, RZ, RZ, UR7 ;  /* 0x00000007ff007e24 */ /* 0x000fe2000f8e00ff */
[----:B------:R-:W3:Y:S04]  /*31c0*/  SYNCS.PHASECHK.TRANS64.TRYWAIT P0, [UR4+0xd0], R7 ;  /* 0x0000d007ff0075a7 */ /* 0x000ee80008001104 */
[----:B------:R-:W-:Y:S01]  /*31d0*/  PRMT R13, R3, 0x654, R0 ;  /* 0x00000654030d7816 */ /* 0x000fe20000000000 */
[----:B--23--:R-:W-:Y:S06]  /*31e0*/  @!P0 BRA `(.L_x_55) ;  /* 0x0000005400048947 */ /* 0x00cfec0003800000 */
.L_x_159:
[----:B------:R-:W-:Y:S01]  /*31f0*/  ULEA UR8, UR5, UR6, 0x4 ;  /* 0x0000000605087291 */ /* 0x000fe2000f8e20ff */
[----:B------:R-:W-:Y:S01]  /*3200*/  SEL R2, R13, R2, !P2 ;  /* 0x000000020d027207 */ /* 0x000fe20005000000 */
[----:B------:R-:W-:Y:S01]  /*3210*/  UIADD3 UR9, UPT, UPT, UR4, 0xc0, URZ ;  /* 0x000000c004097890 */ /* 0x000fe2000fffe0ff */
[----:B--2---:R-:W-:Y:S01]  /*3220*/  LEA R0, R11, UR6, 0x3 ;  /* 0x000000060b007c11 */ /* 0x004fe2000f8e18ff */
[----:B------:R-:W-:Y:S01]  /*3230*/  UIADD3 UR8, UPT, UPT, UR8, 0x150, URZ ;  /* 0x0000015008087890 */ /* 0x000fe2000fffe0ff */
[----:B------:R2:W-:Y:S01]  /*3240*/  @!P2 SYNCS.ARRIVE.TRANS64.RED RZ, [R2+URZ], R5 ;  /* 0x0000000502ffa9a7 */ /* 0x0005e200080004ff */
[----:B------:R-:W-:Y:S01]  /*3250*/  UIADD3 UR4, UPT, UPT, UR5, 0x1, URZ ;  /* 0x0000000105047890 */ /* 0x000fe2000fffe0ff */
[----:B------:R-:W-:-:S03]  /*3260*/  VIADD R8, R8, 0x1 ;  /* 0x0000000108087836 */ /* 0x000fc60000000000 */
[----:B------:R-:W-:Y:S02]  /*3270*/  UISETP.NE.AND UP0, UPT, UR4, 0x2, UPT ;  /* 0x000000020400788c */ /* 0x000fe4000bf05270 */
[----:B------:R-:W-:Y:S01]  /*3280*/  ISETP.NE.AND P0, PT, R8, 0x2, PT ;  /* 0x000000020800780c */ /* 0x000fe20003f05270 */
[----:B------:R-:W-:Y:S06]  /*3290*/  UGETNEXTWORKID.BROADCAST [UR8], [UR9] ;  /* 0x00000000080073ca */ /* 0x000fec0008000100 */
[----:B------:R-:W-:Y:S02]  /*32a0*/  USEL UR7, URZ, 0x1, UP0 ;  /* 0x00000001ff077887 */ /* 0x000fe40008000000 */
[----:B------:R-:W-:-:S04]  /*32b0*/  USEL UR5, UR4, URZ, UP0 ;  /* 0x000000ff04057287 */ /* 0x000fc80008000000 */
[----:B------:R-:W-:Y:S02]  /*32c0*/  LOP3.LUT R12, R12, UR7, RZ, 0x3c, !PT ;  /* 0x000000070c0c7c12 */ /* 0x000fe4000f8e3cff */
[----:B--2---:R-:W-:-:S04]  /*32d0*/  SHF.L.U32 R5, R10, 0x1f, RZ ;  /* 0x0000001f0a057819 */ /* 0x004fc800000006ff */
[----:B------:R-:W2:Y:S02]  /*32e0*/  SYNCS.PHASECHK.TRANS64.TRYWAIT P1, [R0+URZ+0xc0], R5 ;  /* 0x0000c005000075a7 */ /* 0x000ea400080211ff */
[----:B--2---:R-:W-:Y:S05]  /*32f0*/  @!P1 BRA `(.L_x_56) ;  /* 0x0000005000d89947 */ /* 0x004fea0003800000 */
.L_x_160:
[C---:B------:R-:W-:Y:S01]  /*3300*/  LEA R4, R11.reuse, UR6, 0x4 ;  /* 0x000000060b047c11 */ /* 0x040fe2000f8e20ff */
[----:B--2---:R-:W-:Y:S01]  /*3310*/  VIADD R0, R0, 0xd0 ;  /* 0x000000d000007836 */ /* 0x004fe20000000000 */
[----:B------:R-:W-:Y:S01]  /*3320*/  SEL R8, R8, RZ, P0 ;  /* 0x000000ff08087207 */ /* 0x000fe20000000000 */
[----:B------:R-:W-:-:S03]  /*3330*/  VIADD R11, R11, 0x1 ;  /* 0x000000010b0b7836 */ /* 0x000fc60000000000 */
[----:B------:R-:W2:Y:S01]  /*3340*/  LDS.128 R4, [R4+0x150] ;  /* 0x0001500004047984 */ /* 0x000ea20000000c00 */
[----:B------:R-:W-:Y:S02]  /*3350*/  PRMT R0, RZ, 0x654, R0 ;  /* 0x00000654ff007816 */ /* 0x000fe40000000000 */
[C---:B------:R-:W-:Y:S01]  /*3360*/  ISETP.NE.AND P1, PT, R11.reuse, 0x2, PT ;  /* 0x000000020b00780c */ /* 0x040fe20003f25270 */
[----:B------:R-:W-:Y:S01]  /*3370*/  @!PT LDS RZ, [RZ] ;  /* 0x00000000fffff984 */ /* 0x000fe20000000800 */
[----:B------:R-:W-:Y:S01]  /*3380*/  @!PT LDS RZ, [RZ] ;  /* 0x00000000fffff984 */ /* 0x000fe20000000800 */
[----:B------:R-:W-:Y:S01]  /*3390*/  @!PT LDS RZ, [RZ] ;  /* 0x00000000fffff984 */ /* 0x000fe20000000800 */
[----:B------:R-:W-:Y:S01]  /*33a0*/  @!PT LDS RZ, [RZ] ;  /* 0x00000000fffff984 */ /* 0x000fe20000000800 */
[----:B------:R3:W-:Y:S06]  /*33b0*/  MEMBAR.ALL.CTA ;  /* 0x0000000000007992 */ /* 0x0007ec0000008000 */
[----:B---3--:R-:W3:Y:S01]  /*33c0*/  FENCE.VIEW.ASYNC.S ;  /* 0x00000000000073c6 */ /* 0x008ee20000000000 */
[----:B------:R-:W-:Y:S01]  /*33d0*/  SEL R11, R11, RZ, P1 ;  /* 0x000000ff0b0b7207 */ /* 0x000fe20000800000 */
[----:B---3--:R3:W-:Y:S01]  /*33e0*/  SYNCS.ARRIVE.TRANS64.RED.A1T0 RZ, [R0+URZ], RZ ;  /* 0x000000ff00ff79a7 */ /* 0x0087e200081004ff */
[----:B--2---:R-:W-:-:S02]  /*33f0*/  LOP3.LUT P3, RZ, R6, 0x1, RZ, 0xc0, !PT ;  /* 0x0000000106ff7812 */ /* 0x004fc4000786c0ff */
[----:B------:R-:W-:-:S04]  /*3400*/  SEL R5, RZ, 0x1, P1 ;  /* 0x00000001ff057807 */ /* 0x000fc80000800000 */
[----:B------:R-:W-:Y:S02]  /*3410*/  LOP3.LUT R10, R10, R5, RZ, 0x3c, !PT ;  /* 0x000000050a0a7212 */ /* 0x000fe400078e3cff */
[----:B---3--:R-:W-:-:S04]  /*3420*/  SEL R0, RZ, 0x1, P0 ;  /* 0x00000001ff007807 */ /* 0x008fc80000000000 */
[----:B------:R-:W-:Y:S01]  /*3430*/  LOP3.LUT R9, R9, R0, RZ, 0x3c, !PT ;  /* 0x0000000009097212 */ /* 0x000fe200078e3cff */
[----:B------:R-:W-:Y:S06]  /*3440*/  @P3 BRA `(.L_x_57) ;  /* 0xfffffffc002c3947 */ /* 0x000fec000383ffff */
[----:B------:R-:W-:Y:S01]  /*3450*/  ULEA UR4, UR5, UR6, 0x3 ;  /* 0x0000000605047291 */ /* 0x000fe2000f8e18ff */
[----:B------:R-:W-:-:S08]  /*3460*/  SHF.L.U32 R3, R12, 0x1f, RZ ;  /* 0x0000001f0c037819 */ /* 0x000fd000000006ff */
[----:B------:R-:W2:Y:S02]  /*3470*/  SYNCS.PHASECHK.TRANS64 P0, [UR4+0xd0], R3 ;  /* 0x0000d003ff0075a7 */ /* 0x000ea40008001004 */
[----:B--2---:R-:W-:Y:S05]  /*3480*/  @P0 BRA `(.L_x_58) ;  /* 0x0000000000080947 */ /* 0x004fea0003800000 */
[----:B------:R-:W2:Y:S02]  /*3490*/  SYNCS.PHASECHK.TRANS64.TRYWAIT P0, [UR4+0xd0], R3 ;  /* 0x0000d003ff0075a7 */ /* 0x000ea40008001104 */
[----:B--2---:R-:W-:Y:S05]  /*34a0*/  @!P0 BRA `(.L_x_59) ;  /* 0x0000005000808947 */ /* 0x004fea0003800000 */
.L_x_58:
[----:B------:R-:W-:-:S04]  /*34b0*/  UIADD3 UR7, UPT, UPT, UR5, 0x1, URZ ;  /* 0x0000000105077890 */ /* 0x000fc8000fffe0ff */
[----:B------:R-:W-:-:S04]  /*34c0*/  UISETP.NE.AND UP0, UPT, UR7, 0x2, UPT ;  /* 0x000000020700788c */ /* 0x000fc8000bf05270 */
[----:B------:R-:W-:Y:S02]  /*34d0*/  USEL UR8, URZ, 0x1, UP0 ;  /* 0x00000001ff087887 */ /* 0x000fe40008000000 */
[----:B------:R-:W-:-:S04]  /*34e0*/  USEL UR7, UR7, URZ, UP0 ;  /* 0x000000ff07077287 */ /* 0x000fc80008000000 */
[----:B------:R-:W-:Y:S01]  /*34f0*/  ULEA UR7, UR7, UR6, 0x3 ;  /* 0x0000000607077291 */ /* 0x000fe2000f8e18ff */
[----:B--2---:R-:W-:-:S04]  /*3500*/  LOP3.LUT R3, R12, UR8, RZ, 0x3c, !PT ;  /* 0x000000080c037c12 */ /* 0x004fc8000f8e3cff */
[----:B------:R-:W-:-:S04]  /*3510*/  SHF.L.U32 R0, R3, 0x1f, RZ ;  /* 0x0000001f03007819 */ /* 0x000fc800000006ff */
[----:B------:R-:W2:Y:S02]  /*3520*/  SYNCS.PHASECHK.TRANS64 P0, [UR7+0xd0], R0 ;  /* 0x0000d000ff0075a7 */ /* 0x000ea40008001007 */
[----:B-12---:R-:W-:Y:S05]  /*3530*/  @P0 EXIT ;  /* 0x000000000000094d */ /* 0x006fea0003800000 */
[----:B------:R-:W-:Y:S02]  /*3540*/  SHF.L.U32 R3, R3, 0x1f, RZ ;  /* 0x0000001f03037819 */ /* 0x000fe400000006ff */
[----:B------:R-:W-:-:S07]  /*3550*/  MOV R0, UR7 ;  /* 0x0000000700007c02 */ /* 0x000fce0008000f00 */
.L_x_60:
[----:B-1----:R1:W2:Y:S02]  /*3560*/  SYNCS.PHASECHK.TRANS64.TRYWAIT P0, [R0+URZ+0xd0], R3 ;  /* 0x0000d003000075a7 */ /* 0x0022a400080011ff */
[----:B--2---:R-:W-:Y:S05]  /*3570*/  @!P0 NANOSLEEP.SYNCS 0x989680 ;  /* 0x009896800000895d */ /* 0x004fea0003900000 */
[----:B------:R-:W2:Y:S02]  /*3580*/  @!P0 SYNCS.PHASECHK.TRANS64 P0, [R0+URZ+0xd0], R3 ;  /* 0x0000d003000085a7 */ /* 0x000ea400080010ff */
[----:B--2---:R-:W-:Y:S05]  /*3590*/  @P0 EXIT ;  /* 0x000000000000094d */ /* 0x004fea0003800000 */
[----:B------:R-:W-:Y:S05]  /*35a0*/  BRA `(.L_x_60) ;  /* 0xfffffffc00ec7947 */ /* 0x000fea000383ffff */
.L_x_53:
[----:B------:R-:W-:Y:S05]  /*35b0*/  BRA.U UP5, `(.L_x_61) ;  /* 0x0000001505487547 */ /* 0x000fea000b800000 */
[----:B------:R-:W-:Y:S01]  /*35c0*/  UMOV UR4, 0x40 ;  /* 0x0000004000047882 */ /* 0x000fe20000000000 */
[----:B------:R-:W-:Y:S01]  /*35d0*/  NOP ;  /* 0x0000000000007918 */ /* 0x000fe20000000000 */
[----:B------:R-:W-:Y:S01]  /*35e0*/  ULEA UR5, UR53, UR4, 0x18 ;  /* 0x0000000435057291 */ /* 0x000fe2000f8ec0ff */
[----:B------:R-:W-:Y:S02]  /*35f0*/  UMOV UR6, 0x400 ;  /* 0x0000040000067882 */ /* 0x000fe40000000000 */
[----:B------:R-:W-:-:S06]  /*3600*/  ULEA UR6, UR53, UR6, 0x18 ;  /* 0x0000000635067291 */ /* 0x000fcc000f8ec0ff */
[----:B------:R-:W2:Y:S02]  /*3610*/  LDS.U8 R3, [UR5+0x1c] ;  /* 0x00001c05ff037984 */ /* 0x000ea40008000000 */
[----:B--2---:R-:W-:-:S13]  /*3620*/  ISETP.NE.AND P0, PT, R3, RZ, PT ;  /* 0x000000ff0300720c */ /* 0x004fda0003f05270 */
[----:B------:R-:W-:Y:S05]  /*3630*/  @P0 BRA `(.L_x_62) ;  /* 0x0000000400080947 */ /* 0x000fea0003800000 */
[----:B------:R-:W-:Y:S02]  /*3640*/  UISETP.NE.U32.AND UP1, UPT, UR68, 0x1, UPT ;  /* 0x000000014400788c */ /* 0x000fe4000bf25070 */
[----:B------:R-:W-:-:S07]  /*3650*/  UIADD3 UR7, UPT, UPT, UR5, 0x8, URZ ;  /* 0x0000000805077890 */ /* 0x000fce000fffe0ff */
[----:B------:R-:W-:Y:S05]  /*3660*/  BRA.U !UP1, `(.L_x_63) ;  /* 0x00000001099c7547 */ /* 0x000fea000b800000 */
[----:B------:R-:W-:Y:S01]  /*3670*/  ELECT P0, URZ, PT ;  /* 0x0000000000ff782f */ /* 0x000fe20003800000 */
[----:B------:R-:W-:-:S12]  /*3680*/  BSSY B0, `(.L_x_63) ;  /* 0x0000025000007945 */ /* 0x000fd80003800000 */
[----:B------:R-:W-:Y:S05]  /*3690*/  @!P0 BRA `(.L_x_64) ;  /* 0x00000000008c8947 */ /* 0x000fea0003800000 */
[----:B------:R-:W-:-:S05]  /*36a0*/  UMOV UR4, 0x10 ;  /* 0x0000001000047882 */ /* 0x000fca0000000000 */
[----:B------:R-:W-:Y:S04]  /*36b0*/  DEPBAR.LE SB2, 0x36 ;  /* 0x0000ad800000791a */ /* 0x000fe80000000000 */
[----:B------:R-:W2:Y:S02]  /*36c0*/  UTCATOMSWS.2CTA.FIND_AND_SET.ALIGN UP0, UR4, UR4 ;  /* 0x00000004000475e3 */ /* 0x000ea40008200800 */
[----:B--2---:R-:W-:Y:S01]  /*36d0*/  MOV R10, UR4 ;  /* 0x00000004000a7c02 */ /* 0x004fe20008000f00 */
[----:B------:R-:W-:Y:S06]  /*36e0*/  BRA.U UP0, `(.L_x_65) ;  /* 0x0000000100187547 */ /* 0x000fec000b800000 */
.L_x_66:
[----:B------:R-:W-:Y:S05]  /*36f0*/  NANOSLEEP 0x64 ;  /* 0x000000640000795d */ /* 0x000fea0003800000 */
[----:B------:R-:W-:-:S05]  /*3700*/  UMOV UR4, 0x10 ;  /* 0x0000001000047882 */ /* 0x000fca0000000000 */
[----:B------:R-:W-:Y:S04]  /*3710*/  DEPBAR.LE SB2, 0x36 ;  /* 0x0000ad800000791a */ /* 0x000fe80000000000 */
[----:B------:R-:W2:Y:S02]  /*3720*/  UTCATOMSWS.2CTA.FIND_AND_SET.ALIGN UP0, UR4, UR4 ;  /* 0x00000004000475e3 */ /* 0x000ea40008200800 */
[----:B--2---:R-:W-:Y:S01]  /*3730*/  MOV R10, UR4 ;  /* 0x00000004000a7c02 */ /* 0x004fe20008000f00 */
[----:B------:R-:W-:Y:S05]  /*3740*/  BRA.U !UP0, `(.L_x_66) ;  /* 0xfffffffd08e87547 */ /* 0x000fea000b83ffff */
.L_x_65:
[----:B------:R-:W2:Y:S01]  /*3750*/  LDS R6, [UR5+0x10] ;  /* 0x00001005ff067984 */ /* 0x000ea20008000800 */
[----:B------:R-:W-:Y:S01]  /*3760*/  IMAD.U32 R3, RZ, RZ, UR6 ;  /* 0x00000006ff037e24 */ /* 0x000fe2000f8e00ff */
[----:B------:R-:W-:-:S03]  /*3770*/  MOV R4, UR69 ;  /* 0x0000004500047c02 */ /* 0x000fc60008000f00 */
[----:B------:R-:W-:Y:S01]  /*3780*/  VIADD R3, R3, 0x170 ;  /* 0x0000017003037836 */ /* 0x000fe20000000000 */
[----:B--2---:R-:W-:-:S04]  /*3790*/  SHF.L.U32 R6, R6, 0x1f, RZ ;  /* 0x0000001f06067819 */ /* 0x004fc800000006ff */
[----:B------:R-:W2:Y:S02]  /*37a0*/  SYNCS.PHASECHK.TRANS64.TRYWAIT P0, [UR5+0x8], R6 ;  /* 0x00000806ff0075a7 */ /* 0x000ea40008001105 */
[----:B--2---:R-:W-:Y:S05]  /*37b0*/  @P0 BRA `(.L_x_67) ;  /* 0x0000000000080947 */ /* 0x004fea0003800000 */
[----:B------:R-:W2:Y:S02]  /*37c0*/  SYNCS.PHASECHK.TRANS64.TRYWAIT P0, [UR5+0x8], R6 ;  /* 0x00000806ff0075a7 */ /* 0x000ea40008001105 */
[----:B--2---:R-:W-:Y:S05]  /*37d0*/  @!P0 BRA `(.L_x_68) ;  /* 0x0000004c00cc8947 */ /* 0x004fea0003800000 */
.L_x_67:
[----:B------:R-:W-:Y:S01]  /*37e0*/  PRMT R4, R4, 0x654, R3 ;  /* 0x0000065404047816 */ /* 0x000fe20000000003 */
[----:B------:R-:W-:Y:S01]  /*37f0*/  HFMA2 R3, -RZ, RZ, 0, 5.9604644775390625e-08 ;  /* 0x00000001ff037431 */ /* 0x000fe200000001ff */
[----:B------:R-:W-:Y:S01]  /*3800*/  UPRMT UR4, UR69, 0x654, UR7 ;  /* 0x0000065445047896 */ /* 0x000fe20008000007 */
[----:B------:R-:W-:Y:S02]  /*3810*/  IMAD.MOV.U32 R7, RZ, RZ, 0xffff ;  /* 0x0000ffffff077424 */ /* 0x000fe400078e00ff */
[----:B--2---:R-:W-:Y:S02]  /*3820*/  IMAD.MOV.U32 R6, RZ, RZ, 0x4 ;  /* 0x00000004ff067424 */ /* 0x004fe400078e00ff */
[----:B------:R-:W-:Y:S01]  /*3830*/  IMAD.SHL.U32 R9, R10, 0x20, RZ ;  /* 0x000000200a097824 */ /* 0x000fe200078e00ff */
[----:B------:R-:W-:Y:S02]  /*3840*/  MOV R5, UR4 ;  /* 0x0000000400057c02 */ /* 0x000fe40008000f00 */
[-C--:B------:R-:W-:Y:S01]  /*3850*/  SHF.L.U32 R8, R7, R10.reuse, RZ ;  /* 0x0000000a07087219 */ /* 0x080fe200000006ff */
[----:B------:R2:W-:Y:S01]  /*3860*/  SYNCS.ARRIVE.TRANS64.RED RZ, [UR4], R6 ;  /* 0x00000006ffff79a7 */ /* 0x0005e20008000404 */
[----:B------:R-:W-:Y:S01]  /*3870*/  SHF.L.U32 R7, R3, R10, RZ ;  /* 0x0000000a03077219 */ /* 0x000fe200000006ff */
[----:B------:R2:W-:Y:S04]  /*3880*/  STS [UR6+0x170], R9 ;  /* 0x00017009ff007988 */ /* 0x0005e80008000806 */
[----:B------:R2:W-:Y:S04]  /*3890*/  STAS [R4.64], R10 ;  /* 0x0000000a04007dbd */ /* 0x0005e8000c0008ff */
[----:B------:R2:W-:Y:S04]  /*38a0*/  ATOMS.OR RZ, [UR5+0x14], R8 ;  /* 0x00001408ffff798c */ /* 0x0005e8000b000005 */
[----:B------:R2:W-:Y:S04]  /*38b0*/  ATOMS.OR RZ, [UR5+0x18], R7 ;  /* 0x00001807ffff798c */ /* 0x0005e8000b000005 */
[----:B------:R2:W-:Y:S02]  /*38c0*/  ATOMS.XOR RZ, [UR5+0x10], R3 ;  /* 0x00001003ffff798c */ /* 0x0005e4000b800005 */
.L_x_64:
[----:B-1----:R-:W-:Y:S05]  /*38d0*/  BSYNC B0 ;  /* 0x0000000000007941 */ /* 0x002fea0003800000 */
.L_x_63:
[----:B------:R-:W-:Y:S05]  /*38e0*/  BRA.U UP1, `(.L_x_69) ;  /* 0x00000001016c7547 */ /* 0x000fea000b800000 */
[----:B------:R-:W-:-:S03]  /*38f0*/  UMOV UR4, 0xffffffff ;  /* 0xffffffff00047882 */ /* 0x000fc60000000000 */
[----:B------:R-:W-:Y:S05]  /*3900*/  BRA.DIV UR4, `(.L_x_70) ;  /* 0x0000004e04987947 */ /* 0x000fea000b800000 */
[----:B------:R-:W-:-:S13]  /*3910*/  ELECT P0, URZ, PT ;  /* 0x0000000000ff782f */ /* 0x000fda0003800000 */
.L_x_164:
[----:B------:R-:W-:Y:S05]  /*3920*/  @!P0 BRA `(.L_x_69) ;  /* 0x00000000005c8947 */ /* 0x000fea0003800000 */
[----:B--2---:R-:W2:Y:S02]  /*3930*/  LDS R4, [UR5+0x10] ;  /* 0x00001005ff047984 */ /* 0x004ea40008000800 */
[----:B--2---:R-:W-:-:S04]  /*3940*/  SHF.L.U32 R4, R4, 0x1f, RZ ;  /* 0x0000001f04047819 */ /* 0x004fc800000006ff */
[----:B------:R-:W2:Y:S02]  /*3950*/  SYNCS.PHASECHK.TRANS64.TRYWAIT P0, [UR5+0x8], R4 ;  /* 0x00000804ff0075a7 */ /* 0x000ea40008001105 */
[----:B--2---:R-:W-:Y:S05]  /*3960*/  @P0 BRA `(.L_x_71) ;  /* 0x0000000000080947 */ /* 0x004fea0003800000 */
[----:B------:R-:W2:Y:S02]  /*3970*/  SYNCS.PHASECHK.TRANS64.TRYWAIT P0, [UR5+0x8], R4 ;  /* 0x00000804ff0075a7 */ /* 0x000ea40008001105 */
[----:B--2---:R-:W-:Y:S05]  /*3980*/  @!P0 BRA `(.L_x_72) ;  /* 0x0000004c009c8947 */ /* 0x004fea0003800000 */
.L_x_71:
[----:B------:R-:W3:Y:S01]  /*3990*/  LDS R6, [UR6+0x170] ;  /* 0x00017006ff067984 */ /* 0x000ee20008000800 */
[----:B--2---:R-:W-:Y:S02]  /*39a0*/  HFMA2 R3, -RZ, RZ, 0, 5.9604644775390625e-08 ;  /* 0x00000001ff037431 */ /* 0x004fe400000001ff */
[----:B------:R-:W-:Y:S01]  /*39b0*/  IMAD.MOV.U32 R4, RZ, RZ, 0xffff ;  /* 0x0000ffffff047424 */ /* 0x000fe200078e00ff */
[----:B------:R-:W-:Y:S01]  /*39c0*/  UPRMT UR4, UR69, 0x654, UR7 ;  /* 0x0000065445047896 */ /* 0x000fe20008000007 */
[----:B---3--:R-:W-:-:S03]  /*39d0*/  IMAD.SHL.U32 R5, R6, 0x20, RZ ;  /* 0x0000002006057824 */ /* 0x008fc600078e00ff */
[-C--:B------:R-:W-:Y:S02]  /*39e0*/  SHF.L.U32 R4, R4, R6.reuse, RZ ;  /* 0x0000000604047219 */ /* 0x080fe400000006ff */
[----:B------:R-:W-:Y:S01]  /*39f0*/  SHF.L.U32 R6, R3, R6, RZ ;  /* 0x0000000603067219 */ /* 0x000fe200000006ff */
[----:B------:R3:W-:Y:S04]  /*3a00*/  STS [UR6+0x170], R5 ;  /* 0x00017005ff007988 */ /* 0x0007e80008000806 */
[----:B------:R3:W-:Y:S04]  /*3a10*/  ATOMS.OR RZ, [UR5+0x14], R4 ;  /* 0x00001404ffff798c */ /* 0x0007e8000b000005 */
[----:B------:R3:W-:Y:S01]  /*3a20*/  ATOMS.OR RZ, [UR5+0x18], R6 ;  /* 0x00001806ffff798c */ /* 0x0007e2000b000005 */
[----:B------:R-:W-:Y:S03]  /*3a30*/  SYNCS.ARRIVE.TRANS64.RED.A1T0 RZ, [UR4], RZ ;  /* 0x000000ffffff79a7 */ /* 0x000fe60008100404 */
[----:B------:R3:W-:Y:S01]  /*3a40*/  ATOMS.XOR RZ, [UR5+0x10], R3 ;  /* 0x00001003ffff798c */ /* 0x0007e2000b800005 */
[----:B------:R-:W-:Y:S05]  /*3a50*/  BRA `(.L_x_69) ;  /* 0x0000000000107947 */ /* 0x000fea0003800000 */
.L_x_62:
[----:B------:R-:W-:Y:S02]  /*3a60*/  MOV R3, 0xffffffff ;  /* 0xffffffff00037802 */ /* 0x000fe40000000f00 */
[----:B------:R-:W-:-:S03]  /*3a70*/  MOV R4, 0x3aa0 ;  /* 0x00003aa000047802 */ /* 0x000fc60000000f00 */
[----:B------:R2:W-:Y:S04]  /*3a80*/  STS [UR6+0x170], R3 ;  /* 0x00017003ff007988 */ /* 0x0005e80008000806 */
[----:B-12--5:R-:W-:Y:S05]  /*3a90*/  CALL.REL.NOINC `($__internal_1_$__cuda_sm10x_tcgen05_guardrail_trap_phase_invalid_during_alloc) ;  /* 0x0000005000fc7944 */ /* 0x026fea0003c00000 */
.L_x_69:
[----:B------:R-:W-:Y:S05]  /*3aa0*/  WARPSYNC.ALL ;  /* 0x0000000000007948 */ /* 0x000fea0003800000 */
[----:B------:R-:W4:Y:S01]  /*3ab0*/  S2UR UR4, SR_CgaCtaId ;  /* 0x00000000000479c3 */ /* 0x000f220000008800 */
[----:B------:R-:W-:Y:S01]  /*3ac0*/  UMOV UR41, 0x400 ;  /* 0x0000040000297882 */ /* 0x000fe20000000000 */
[----:B------:R-:W-:-:S06]  /*3ad0*/  NOP ;  /* 0x0000000000007918 */ /* 0x000fcc0000000000 */
[----:B------:R-:W-:Y:S06]  /*3ae0*/  BAR.ARV 0x6, 0xa0 ;  /* 0x0182800000007b1d */ /* 0x000fec0000002000 */
[----:B------:R-:W1:Y:S01]  /*3af0*/  LDCU UR6, c[0x0][0x38c] ;  /* 0x00007180ff0677ac */ /* 0x000e620008000800 */
[----:B------:R-:W-:Y:S01]  /*3b00*/  LOP3.LUT R0, R0, 0xffff, RZ, 0xc0, !PT ;  /* 0x0000ffff00007812 */ /* 0x000fe200078ec0ff */
[----:B--2---:R-:W-:Y:S01]  /*3b10*/  IMAD.MOV.U32 R9, RZ, RZ, 0x1 ;  /* 0x00000001ff097424 */ /* 0x004fe200078e00ff */
[----:B------:R-:W-:Y:S01]  /*3b20*/  LOP3.LUT R2, R2, 0xffff, RZ, 0xc0, !PT ;  /* 0x0000ffff02027812 */ /* 0x000fe200078ec0ff */
[----:B------:R-:W-:Y:S01]  /*3b30*/  IMAD.MOV.U32 R8, RZ, RZ, RZ ;  /* 0x000000ffff087224 */ /* 0x000fe200078e00ff */
[----:B------:R-:W-:Y:S01]  /*3b40*/  R2UR UR65, R0 ;  /* 0x00000000004172ca */ /* 0x000fe200000e0000 */
[----:B------:R-:W-:Y:S01]  /*3b50*/  UMOV UR47, URZ ;  /* 0x000000ff002f7c82 */ /* 0x000fe20008000000 */
[----:B------:R-:W-:Y:S01]  /*3b60*/  R2UR UR43, R2 ;  /* 0x00000000022b72ca */ /* 0x000fe200000e0000 */
[----:B------:R-:W-:Y:S01]  /*3b70*/  UMOV UR38, URZ ;  /* 0x000000ff00267c82 */ /* 0x000fe20008000000 */
[----:B------:R-:W-:Y:S01]  /*3b80*/  UMOV UR37, URZ ;  /* 0x000000ff00257c82 */ /* 0x000fe20008000000 */
[----:B----4-:R-:W-:-:S02]  /*3b90*/  ULEA UR41, UR4, UR41, 0x18 ;  /* 0x0000002904297291 */ /* 0x010fc4000f8ec0ff */
[----:B------:R-:W-:Y:S02]  /*3ba0*/  UISETP.NE.AND UP3, UPT, UR68, URZ, UPT ;  /* 0x000000ff4400728c */ /* 0x000fe4000bf65270 */
[----:B------:R-:W-:Y:S02]  /*3bb0*/  UIADD3 UR5, UPT, UPT, UR41, 0x6400, URZ ;  /* 0x0000640029057890 */ /* 0x000fe4000fffe0ff */
[----:B------:R-:W-:Y:S02]  /*3bc0*/  UIADD3 UR4, UPT, UPT, UR41, 0x26400, URZ ;  /* 0x0002640029047890 */ /* 0x000fe4000fffe0ff */
[----:B-1----:R-:W-:Y:S01]  /*3bd0*/  UIADD3 UR6, UPT, UPT, UR6, 0x3f, URZ ;  /* 0x0000003f06067890 */ /* 0x002fe2000fffe0ff */
[----:B---3--:R-:W1:Y:S01]  /*3be0*/  LDS R3, [UR41+0x170] ;  /* 0x00017029ff037984 */ /* 0x008e620008000800 */
[----:B------:R-:W-:Y:S02]  /*3bf0*/  USHF.R.U32.HI UR5, URZ, 0x4, UR5 ;  /* 0x00000004ff057899 */ /* 0x000fe40008011605 */
[----:B------:R-:W-:-:S02]  /*3c00*/  USHF.R.S32.HI UR64, URZ, 0x1f, UR6 ;  /* 0x0000001fff407899 */ /* 0x000fc40008011406 */
[----:B------:R-:W-:Y:S02]  /*3c10*/  USHF.R.U32.HI UR4, URZ, 0x4, UR4 ;  /* 0x00000004ff047899 */ /* 0x000fe40008011604 */
[----:B------:R-:W-:Y:S02]  /*3c20*/  ULEA.HI UR64, UR64, UR6, URZ, 0x6 ;  /* 0x0000000640407291 */ /* 0x000fe4000f8f30ff */
[----:B------:R-:W-:Y:S02]  /*3c30*/  ULOP3.LUT UR5, UR5, 0x3fff, URZ, 0xc0, !UPT ;  /* 0x00003fff05057892 */ /* 0x000fe4000f8ec0ff */
[----:B------:R-:W-:Y:S02]  /*3c40*/  USHF.R.S32.HI UR64, URZ, 0x6, UR64 ;  /* 0x00000006ff407899 */ /* 0x000fe40008011440 */
[----:B------:R-:W-:Y:S02]  /*3c50*/  ULOP3.LUT UR45, UR4, 0x3fff, URZ, 0xc0, !UPT ;  /* 0x00003fff042d7892 */ /* 0x000fe4000f8ec0ff */
[----:B------:R-:W-:Y:S01]  /*3c60*/  UISETP.LT.AND UP0, UPT, UR64, 0x1, UPT ;  /* 0x000000014000788c */ /* 0x000fe2000bf01270 */
[----:B------:R-:W-:Y:S01]  /*3c70*/  UMOV UR62, 0x0 ;  /* 0x00000000003e7882 */ /* 0x000fe20000000000 */
        /* <DEDUP_REMOVED lines=9> */
[----:B------:R-:W-:-:S02]  /*3d10*/  ULOP3.LUT UR44, UR5, 0x10000, URZ, 0xfc, !UPT ;  /* 0x00010000052c7892 */ /* 0x000fc4000f8efcff */
[----:B------:R-:W-:Y:S02]  /*3d20*/  ULOP3.LUT UR45, UR45, 0x10000, URZ, 0xfc, !UPT ;  /* 0x000100002d2d7892 */ /* 0x000fe4000f8efcff */
[----:B------:R-:W-:Y:S01]  /*3d30*/  USEL UR66, UR64, 0x1, !UP0 ;  /* 0x0000000140427887 */ /* 0x000fe2000c000000 */
[----:B------:R-:W-:Y:S01]  /*3d40*/  UMOV UR52, 0x0 ;  /* 0x0000000000347882 */ /* 0x000fe20000000000 */
[----:B------:R-:W-:Y:S01]  /*3d50*/  UMOV UR53, 0x8100910 ;  /* 0x0810091000357882 */ /* 0x000fe20000000000 */
[----:B------:R-:W-:Y:S01]  /*3d60*/  UMOV UR50, 0x0 ;  /* 0x0000000000327882 */ /* 0x000fe20000000000 */
[----:B------:R-:W-:Y:S01]  /*3d70*/  UMOV UR51, 0x8100910 ;  /* 0x0810091000337882 */ /* 0x000fe20000000000 */
[----:B------:R-:W-:Y:S01]  /*3d80*/  UMOV UR48, 0x0 ;  /* 0x0000000000307882 */ /* 0x000fe20000000000 */
[----:B------:R-:W-:Y:S01]  /*3d90*/  UMOV UR49, 0x8100910 ;  /* 0x0810091000317882 */ /* 0x000fe20000000000 */
[----:B-1----:R-:W-:Y:S02]  /*3da0*/  R2UR UR67, R3 ;  /* 0x00000000034372ca */ /* 0x002fe400000e0000 */
[----:B------:R-:W-:-:S13]  /*3db0*/  CS2R R2, SRZ ;  /* 0x0000000000027805 */ /* 0x000fda000001ff00 */
.L_x_80:
[C---:B------:R-:W-:Y:S02]  /*3dc0*/  LEA R0, R8.reuse, UR41, 0x3 ;  /* 0x0000002908007c11 */ /* 0x040fe4000f8e18ff */
[----:B------:R-:W-:Y:S02]  /*3dd0*/  SHF.L.U32 R5, R3, 0x1f, RZ ;  /* 0x0000001f03057819 */ /* 0x000fe400000006ff */
[----:B------:R-:W-:Y:S02]  /*3de0*/  LEA R4, R8, UR41, 0x4 ;  /* 0x0000002908047c11 */ /* 0x000fe4000f8e20ff */
[----:B------:R-:W1:Y:S02]  /*3df0*/  SYNCS.PHASECHK.TRANS64.TRYWAIT P0, [R0+URZ+0xc0], R5 ;  /* 0x0000c005000075a7 */ /* 0x000e6400080011ff */
[----:B-1-3--:R-:W-:Y:S05]  /*3e00*/  @!P0 BRA `(.L_x_73) ;  /* 0x0000004800948947 */ /* 0x00afea0003800000 */
.L_x_165:
[----:B-1----:R-:W1:Y:S01]  /*3e10*/  LDS.128 R4, [R4+0x150] ;  /* 0x0001500004047984 */ /* 0x002e620000000c00 */
[----:B------:R-:W-:Y:S02]  /*3e20*/  VIADD R0, R0, 0xd0 ;  /* 0x000000d000007836 */ /* 0x000fe40000000000 */
[----:B------:R-:W-:Y:S01]  /*3e30*/  VIADD R8, R8, 0x1 ;  /* 0x0000000108087836 */ /* 0x000fe20000000000 */
[----:B------:R-:W-:Y:S01]  /*3e40*/  @!PT LDS RZ, [RZ] ;  /* 0x00000000fffff984 */ /* 0x000fe20000000800 */
[----:B------:R-:W-:Y:S01]  /*3e50*/  @!PT LDS RZ, [RZ] ;  /* 0x00000000fffff984 */ /* 0x000fe20000000800 */
[----:B------:R-:W-:Y:S01]  /*3e60*/  @!PT LDS RZ, [RZ] ;  /* 0x00000000fffff984 */ /* 0x000fe20000000800 */
[----:B------:R-:W-:Y:S01]  /*3e70*/  @!PT LDS RZ, [RZ] ;  /* 0x00000000fffff984 */ /* 0x000fe20000000800 */
[----:B------:R2:W-:Y:S06]  /*3e80*/  MEMBAR.ALL.CTA ;  /* 0x0000000000007992 */ /* 0x0005ec0000008000 */
[----:B--2---:R-:W2:Y:S01]  /*3e90*/  FENCE.VIEW.ASYNC.S ;  /* 0x00000000000073c6 */ /* 0x004ea20000000000 */
[----:B------:R-:W-:-:S04]  /*3ea0*/  PRMT R0, RZ, 0x654, R0 ;  /* 0x00000654ff007816 */ /* 0x000fc80000000000 */
[----:B--2---:R2:W-:Y:S01]  /*3eb0*/  SYNCS.ARRIVE.TRANS64.RED.A1T0 RZ, [R0+URZ], RZ ;  /* 0x000000ff00ff79a7 */ /* 0x0045e200081004ff */
[----:B-1----:R-:W-:Y:S01]  /*3ec0*/  LOP3.LUT P1, RZ, R6, 0x1, RZ, 0xc0, !PT ;  /* 0x0000000106ff7812 */ /* 0x002fe2000782c0ff */
[----:B--2---:R-:W-:-:S12]  /*3ed0*/  BRA.U UP3, `(.L_x_74) ;  /* 0x0000000503587547 */ /* 0x004fd8000b800000 */
[----:B------:R-:W1:Y:S01]  /*3ee0*/  LDCU UR4, c[0x0][0x38c] ;  /* 0x00007180ff0477ac */ /* 0x000e620008000800 */
[----:B------:R-:W-:Y:S02]  /*3ef0*/  PLOP3.LUT P2, PT, PT, PT, PT, 0x80, 0x8 ;  /* 0x000000000008781c */ /* 0x000fe40003f4f070 */
[----:B------:R-:W-:Y:S01]  /*3f00*/  SHF.L.U32 R5, R9, 0x1f, RZ ;  /* 0x0000001f09057819 */ /* 0x000fe200000006ff */
[----:B------:R-:W-:Y:S02]  /*3f10*/  ULEA UR46, UR47, UR41, 0x3 ;  /* 0x000000292f2e7291 */ /* 0x000fe4000f8e18ff */
[----:B------:R-:W-:Y:S02]  /*3f20*/  ULEA UR36, UR47, UR67, 0x5 ;  /* 0x000000432f247291 */ /* 0x000fe4000f8e28ff */
[----:B-1----:R-:W-:-:S06]  /*3f30*/  UISETP.GE.AND UP0, UPT, UR4, 0x1, UPT ;  /* 0x000000010400788c */ /* 0x002fcc000bf06270 */
[----:B------:R-:W-:-:S05]  /*3f40*/  PLOP3.LUT P0, PT, PT, PT, UP0, 0x80, 0x8 ;  /* 0x000000000008781c */ /* 0x000fca0003f0f008 */
[----:B------:R-:W-:-:S08]  /*3f50*/  @UP0 ULEA UR4, UR38, UR41, 0x3 ;  /* 0x0000002926040291 */ /* 0x000fd0000f8e18ff */
[----:B------:R-:W-:-:S04]  /*3f60*/  @P0 SHF.L.U32 R0, R2, 0x1f, RZ ;  /* 0x0000001f02000819 */ /* 0x000fc800000006ff */
[----:B------:R1:W2:Y:S01]  /*3f70*/  @P0 SYNCS.PHASECHK.TRANS64.TRYWAIT P2, [UR4], R0 ;  /* 0x00000000ff0005a7 */ /* 0x0002a20008041104 */
[----:B------:R-:W3:Y:S02]  /*3f80*/  SYNCS.PHASECHK.TRANS64.TRYWAIT P0, [UR46+0x100], R5 ;  /* 0x00010005ff0075a7 */ /* 0x000ee4000800112e */
[----:B-123--:R-:W-:Y:S05]  /*3f90*/  @!P0 BRA `(.L_x_75) ;  /* 0x0000004800448947 */ /* 0x00efea0003800000 */
.L_x_167:
[----:B------:R-:W-:Y:S01]  /*3fa0*/  UMOV UR42, UR37 ;  /* 0x00000025002a7c82 */ /* 0x000fe20008000000 */
[----:B------:R-:W-:Y:S05]  /*3fb0*/  BRA.U !UP0, `(.L_x_76) ;  /* 0x0000000508107547 */ /* 0x000fea000b800000 */
[----:B------:R-:W-:Y:S02]  /*3fc0*/  UIADD3 UR42, UPT, UPT, UR66, UR37, URZ ;  /* 0x00000025422a7290 */ /* 0x000fe4000fffe0ff */
[----:B------:R-:W-:Y:S01]  /*3fd0*/  UPLOP3.LUT UP2, UPT, UPT, UPT, UPT, 0x40, 0x4 ;  /* 0x000000000004789c */ /* 0x000fe20003f4e870 */
[----:B------:R-:W-:Y:S01]  /*3fe0*/  UMOV UR39, UR64 ;  /* 0x0000004000277c82 */ /* 0x000fe20008000000 */
[----:B------:R-:W-:-:S09]  /*3ff0*/  UMOV UR5, UR38 ;  /* 0x0000002600057c82 */ /* 0x000fd20008000000 */
.L_x_79:
[----:B------:R-:W-:Y:S01]  /*4000*/  ULEA UR7, UR5, UR41, 0x3 ;  /* 0x0000002905077291 */ /* 0x000fe2000f8e18ff */
[----:B--23--:R-:W-:Y:S11]  /*4010*/  @P2 BRA `(.L_x_77) ;  /* 0x00000000000c2947 */ /* 0x00cff60003800000 */
[----:B-1----:R-:W-:Y:S04]  /*4020*/  SHF.L.U32 R5, R2, 0x1f, RZ ;  /* 0x0000001f02057819 */ /* 0x002fe800000006ff */
[----:B------:R-:W1:Y:S02]  /*4030*/  SYNCS.PHASECHK.TRANS64.TRYWAIT P0, [UR7], R5 ;  /* 0x00000005ff0075a7 */ /* 0x000e640008001107 */
[----:B-1----:R-:W-:Y:S05]  /*4040*/  @!P0 BRA `(.L_x_78) ;  /* 0x0000004800308947 */ /* 0x002fea0003800000 */
.L_x_77:
[----:B------:R-:W-:Y:S01]  /*4050*/  UISETP.NE.AND UP0, UPT, UR39, 0x1, UPT ;  /* 0x000000012700788c */ /* 0x000fe2000bf05270 */
[----:B------:R-:W-:Y:S01]  /*4060*/  PLOP3.LUT P2, PT, PT, PT, PT, 0x80, 0x8 ;  /* 0x000000000008781c */ /* 0x000fe20003f4f070 */
[----:B------:R-:W-:Y:S02]  /*4070*/  UIADD3 UR4, UPT, UPT, UR5, 0x1, URZ ;  /* 0x0000000105047890 */ /* 0x000fe4000fffe0ff */
[----:B------:R-:W-:Y:S02]  /*4080*/  UIADD3 UR40, UPT, UPT, UR7, 0x40, URZ ;  /* 0x0000004007287890 */ /* 0x000fe4000fffe0ff */
[----:B------:R-:W-:Y:S01]  /*4090*/  UISETP.NE.AND UP1, UPT, UR4, 0x8, UPT ;  /* 0x000000080400788c */ /* 0x000fe2000bf25270 */
[----:B------:R-:W-:Y:S01]  /*40a0*/  PLOP3.LUT P0, PT, PT, PT, UP0, 0x80, 0x8 ;  /* 0x000000000008781c */ /* 0x000fe20003f0f008 */
[----:B------:R-:W-:Y:S02]  /*40b0*/  UIADD3 UR37, UPT, UPT, UR37, 0x1, URZ ;  /* 0x0000000125257890 */ /* 0x000fe4000fffe0ff */
[----:B------:R-:W-:Y:S02]  /*40c0*/  USEL UR6, URZ, 0x1, UP1 ;  /* 0x00000001ff067887 */ /* 0x000fe40008800000 */
[----:B------:R-:W-:Y:S02]  /*40d0*/  USEL UR38, UR4, URZ, UP1 ;  /* 0x000000ff04267287 */ /* 0x000fe40008800000 */
[----:B------:R-:W-:Y:S02]  /*40e0*/  UIADD3 UR39, UPT, UPT, UR39, -0x1, URZ ;  /* 0xffffffff27277890 */ /* 0x000fe4000fffe0ff */
[----:B------:R-:W-:Y:S01]  /*40f0*/  @UP0 ULEA UR4, UR38, UR41, 0x3 ;  /* 0x0000002926040291 */ /* 0x000fe2000f8e18ff */
[----:B------:R-:W-:Y:S01]  /*4100*/  LOP3.LUT R2, R2, UR6, RZ, 0x3c, !PT ;  /* 0x0000000602027c12 */ /* 0x000fe2000f8e3cff */
[----:B------:R-:W-:Y:S02]  /*4110*/  ULEA UR6, UR5, UR45, 0x9 ;  /* 0x0000002d05067291 */ /* 0x000fe4000f8e48ff */
[----:B------:R-:W-:Y:S01]  /*4120*/  UISETP.NE.AND UP0, UPT, UR37, UR42, UPT ;  /* 0x0000002a2500728c */ /* 0x000fe2000bf05270 */
[----:B-1----:R-:W-:Y:S01]  /*4130*/  @P0 SHF.L.U32 R0, R2, 0x1f, RZ ;  /* 0x0000001f02000819 */ /* 0x002fe200000006ff */
[----:B------:R-:W-:Y:S02]  /*4140*/  UIADD3 UR34, UPT, UPT, UR6, 0x2, URZ ;  /* 0x0000000206227890 */ /* 0x000fe4000fffe0ff */
[----:B------:R-:W-:Y:S01]  /*4150*/  UIADD3 UR30, UPT, UPT, UR6, 0x4, URZ ;  /* 0x00000004061e7890 */ /* 0x000fe2000fffe0ff */
[----:B------:R2:W3:Y:S01]  /*4160*/  @P0 SYNCS.PHASECHK.TRANS64.TRYWAIT P2, [UR4], R0 ;  /* 0x00000000ff0005a7 */ /* 0x0004e20008041104 */
[----:B------:R-:W-:Y:S02]  /*4170*/  ULEA UR4, UR5, UR44, 0xa ;  /* 0x0000002c05047291 */ /* 0x000fe4000f8e50ff */
[----:B------:R-:W-:Y:S02]  /*4180*/  UIADD3 UR26, UPT, UPT, UR6, 0x6, URZ ;  /* 0x00000006061a7890 */ /* 0x000fe4000fffe0ff */
        /* <DEDUP_REMOVED lines=10> */
[----:B------:R-:W-:Y:S01]  /*4230*/  UIADD3 UR8, UPT, UPT, UR4, 0x206, URZ ;  /* 0x0000020604087890 */ /* 0x000fe2000fffe0ff */
[----:B------:R-:W-:Y:S01]  /*4240*/  UMOV UR7, 0x40004040 ;  /* 0x4000404000077882 */ /* 0x000fe20000000000 */
[----:B------:R-:W-:Y:S01]  /*4250*/  UMOV UR5, 0x40004040 ;  /* 0x4000404000057882 */ /* 0x000fe20000000000 */
[----:B------:R-:W-:Y:S01]  /*4260*/  UMOV UR35, 0x40004040 ;  /* 0x4000404000237882 */ /* 0x000fe20000000000 */
[----:B------:R1:W-:Y:S01]  /*4270*/  UTCHMMA.2CTA gdesc[UR4], gdesc[UR6], tmem[UR36], tmem[UR62], idesc[UR63], UP2 ;  /* 0x00ff3e06040075ea */ /* 0x0003e20009200024 */
[----:B------:R-:W-:Y:S01]  /*4280*/  UPLOP3.LUT UP2, UPT, UPT, UPT, UPT, 0x80, 0x8 ;  /* 0x000000000008789c */ /* 0x000fe20003f4f070 */
[----:B------:R-:W-:Y:S01]  /*4290*/  UMOV UR33, 0x40004040 ;  /* 0x4000404000217882 */ /* 0x000fe20000000000 */
[----:B------:R-:W-:Y:S01]  /*42a0*/  UMOV UR31, 0x40004040 ;  /* 0x40004040001f7882 */ /* 0x000fe20000000000 */
[----:B------:R2:W-:Y:S01]  /*42b0*/  UTCHMMA.2CTA gdesc[UR32], gdesc[UR34], tmem[UR36], tmem[UR60], idesc[UR61], UPT ;  /* 0x00ff3c22200075ea */ /* 0x0005e2000ba00024 */
        /* <DEDUP_REMOVED lines=14> */
[----:B------:R-:W-:Y:S01]  /*43a0*/  UMOV UR9, 0x40004040 ;  /* 0x4000404000097882 */ /* 0x000fe20000000000 */
[----:B------:R2:W-:Y:S01]  /*43b0*/  UTCHMMA.2CTA gdesc[UR12], gdesc[UR14], tmem[UR36], tmem[UR50], idesc[UR51], UPT ;  /* 0x00ff320e0c0075ea */ /* 0x0005e2000ba00024 */
[----:B------:R2:W-:Y:S01]  /*43c0*/  UTCHMMA.2CTA gdesc[UR8], gdesc[UR10], tmem[UR36], tmem[UR48], idesc[UR49], UPT ;  /* 0x00ff300a080075ea */ /* 0x0005e2000ba00024 */
[----:B------:R2:W-:Y:S01]  /*43d0*/  UTCBAR.2CTA.MULTICAST [UR40], URZ, UR43 ;  /* 0x000000ff280073e9 */ /* 0x0005e2000820082b */
[----:B-1----:R-:W-:Y:S01]  /*43e0*/  UMOV UR5, UR38 ;  /* 0x0000002600057c82 */ /* 0x002fe20008000000 */
[----:B------:R-:W-:Y:S05]  /*43f0*/  BRA.U UP0, `(.L_x_79) ;  /* 0xfffffffd00007547 */ /* 0x000fea000b83ffff */
.L_x_76:
[----:B------:R-:W-:Y:S01]  /*4400*/  UIADD3 UR4, UPT, UPT, UR46, 0xe0, URZ ;  /* 0x000000e02e047890 */ /* 0x000fe2000fffe0ff */
[----:B------:R-:W-:-:S08]  /*4410*/  UMOV UR37, UR42 ;  /* 0x0000002a00257c82 */ /* 0x000fd00008000000 */
[----:B------:R4:W-:Y:S01]  /*4420*/  UTCBAR.2CTA.MULTICAST [UR4], URZ, UR65 ;  /* 0x000000ff040073e9 */ /* 0x0009e20008200841 */
[----:B------:R-:W-:Y:S02]  /*4430*/  NOP ;  /* 0x0000000000007918 */ /* 0x000fe40000000000 */
.L_x_74:
[----:B----4-:R-:W-:Y:S01]  /*4440*/  UIADD3 UR4, UPT, UPT, UR47, 0x1, URZ ;  /* 0x000000012f047890 */ /* 0x010fe2000fffe0ff */
[----:B------:R-:W-:-:S03]  /*4450*/  ISETP.NE.AND P0, PT, R8, 0x2, PT ;  /* 0x000000020800780c */ /* 0x000fc60003f05270 */
[----:B------:R-:W-:Y:S01]  /*4460*/  UISETP.NE.AND UP0, UPT, UR4, 0x4, UPT ;  /* 0x000000040400788c */ /* 0x000fe2000bf05270 */
[----:B-12---:R-:W-:Y:S02]  /*4470*/  SEL R0, RZ, 0x1, P0 ;  /* 0x00000001ff007807 */ /* 0x006fe40000000000 */
[----:B------:R-:W-:Y:S01]  /*4480*/  SEL R8, R8, RZ, P0 ;  /* 0x000000ff08087207 */ /* 0x000fe20000000000 */
[----:B------:R-:W-:Y:S01]  /*4490*/  USEL UR5, URZ, 0x1, UP0 ;  /* 0x00000001ff057887 */ /* 0x000fe20008000000 */
[----:B------:R-:W-:Y:S01]  /*44a0*/  LOP3.LUT R3, R3, R0, RZ, 0x3c, !PT ;  /* 0x0000000003037212 */ /* 0x000fe200078e3cff */
[----:B------:R-:W-:-:S04]  /*44b0*/  USEL UR47, UR4, URZ, UP0 ;  /* 0x000000ff042f7287 */ /* 0x000fc80008000000 */
[----:B------:R-:W-:Y:S01]  /*44c0*/  LOP3.LUT R9, R9, UR5, RZ, 0x3c, !PT ;  /* 0x0000000509097c12 */ /* 0x000fe2000f8e3cff */
[----:B------:R-:W-:Y:S07]  /*44d0*/  @P1 BRA `(.L_x_80) ;  /* 0xfffffff800381947 */ /* 0x000fee000383ffff */
[----:B------:R-:W1:Y:S01]  /*44e0*/  S2UR UR8, SR_CgaCtaId ;  /* 0x00000000000879c3 */ /* 0x000e620000008800 */
[----:B------:R-:W-:Y:S01]  /*44f0*/  ELECT P0, URZ, PT ;  /* 0x0000000000ff782f */ /* 0x000fe20003800000 */
[----:B------:R-:W-:Y:S01]  /*4500*/  HFMA2 R0, -RZ, RZ, 0, 5.9604644775390625e-08 ;  /* 0x00000001ff007431 */ /* 0x000fe200000001ff */
[----:B------:R-:W-:-:S05]  /*4510*/  UMOV UR4, 0x40 ;  /* 0x0000004000047882 */ /* 0x000fca0000000000 */
[----:B------:R-:W-:Y:S01]  /*4520*/  UVIRTCOUNT.DEALLOC.SMPOOL 0x80 ;  /* 0x000000800000784c */ /* 0x000fe20000000000 */
[----:B------:R-:W-:Y:S02]  /*4530*/  UISETP.NE.AND UP1, UPT, UR68, URZ, UPT ;  /* 0x000000ff4400728c */ /* 0x000fe4000bf25270 */
[----:B-1----:R-:W-:-:S09]  /*4540*/  ULEA UR8, UR8, UR4, 0x18 ;  /* 0x0000000408087291 */ /* 0x002fd2000f8ec0ff */
[----:B------:R1:W-:Y:S01]  /*4550*/  @P0 STS.U8 [UR8+0x1c], R0 ;  /* 0x00001c00ff000988 */ /* 0x0003e20008000008 */
[----:B------:R-:W-:Y:S05]  /*4560*/  BRA.U UP1, `(.L_x_81) ;  /* 0x0000000101a07547 */ /* 0x000fea000b800000 */
[----:B------:R-:W-:Y:S01]  /*4570*/  UIADD3 UR7, UPT, UPT, UR41, 0x100, URZ ;  /* 0x0000010029077890 */ /* 0x000fe2000fffe0ff */
[----:B------:R-:W-:-:S03]  /*4580*/  SHF.L.U32 R3, R9, 0x1f, RZ ;  /* 0x0000001f09037819 */ /* 0x000fc600000006ff */
[----:B------:R-:W-:-:S09]  /*4590*/  ULEA UR4, UR47, UR7, 0x3 ;  /* 0x000000072f047291 */ /* 0x000fd2000f8e18ff */
[----:B------:R-:W2:Y:S02]  /*45a0*/  SYNCS.PHASECHK.TRANS64.TRYWAIT P0, [UR4], R3 ;  /* 0x00000003ff0075a7 */ /* 0x000ea40008001104 */
[----:B--2---:R-:W-:Y:S05]  /*45b0*/  @!P0 BRA `(.L_x_82) ;  /* 0x0000004000ec8947 */ /* 0x004fea0003800000 */
.L_x_170:
        /* <DEDUP_REMOVED lines=9> */
.L_x_172:
        /* <DEDUP_REMOVED lines=9> */
.L_x_174:
[----:B------:R-:W-:-:S04]  /*46e0*/  UIADD3 UR4, UPT, UPT, UR4, 0x1, URZ ;  /* 0x0000000104047890 */ /* 0x000fc8000fffe0ff */
[----:B------:R-:W-:-:S04]  /*46f0*/  UISETP.NE.AND UP0, UPT, UR4, 0x4, UPT ;  /* 0x000000040400788c */ /* 0x000fc8000bf05270 */
[----:B------:R-:W-:Y:S02]  /*4700*/  USEL UR5, URZ, 0x1, UP0 ;  /* 0x00000001ff057887 */ /* 0x000fe40008000000 */
[----:B------:R-:W-:-:S04]  /*4710*/  USEL UR4, UR4, URZ, UP0 ;  /* 0x000000ff04047287 */ /* 0x000fc80008000000 */
[----:B------:R-:W-:Y:S01]  /*4720*/  ULEA UR4, UR4, UR7, 0x3 ;  /* 0x0000000704047291 */ /* 0x000fe2000f8e18ff */
[----:B-1----:R-:W-:-:S04]  /*4730*/  LOP3.LUT R3, R2, UR5, RZ, 0x3c, !PT ;  /* 0x0000000502037c12 */ /* 0x002fc8000f8e3cff */
[----:B------:R-:W-:Y:S01]  /*4740*/  SHF.L.U32 R3, R3, 0x1f, RZ ;  /* 0x0000001f03037819 */ /* 0x000fe200000006ff */
[----:B------:R-:W-:-:S04]  /*4750*/  IMAD.U32 R0, RZ, RZ, UR4 ;  /* 0x00000004ff007e24 */ /* 0x000fc8000f8e00ff */
[----:B------:R1:W2:Y:S03]  /*4760*/  SYNCS.PHASECHK.TRANS64.TRYWAIT P0, [R0+URZ], R3 ;  /* 0x00000003000075a7 */ /* 0x0002a600080011ff */
[----:B--2---:R-:W-:Y:S05]  /*4770*/  @!P0 NANOSLEEP.SYNCS 0x989680 ;  /* 0x009896800000895d */ /* 0x004fea0003900000 */
[----:B------:R-:W2:Y:S02]  /*4780*/  @!P0 SYNCS.PHASECHK.TRANS64 P0, [R0+URZ], R3 ;  /* 0x00000003000085a7 */ /* 0x000ea400080010ff */
[----:B--2---:R-:W-:Y:S05]  /*4790*/  @P0 BRA `(.L_x_85) ;  /* 0x0000000000200947 */ /* 0x004fea0003800000 */
.L_x_86:
[----:B--2---:R2:W4:Y:S02]  /*47a0*/  SYNCS.PHASECHK.TRANS64.TRYWAIT P0, [R0+URZ], R3 ;  /* 0x00000003000075a7 */ /* 0x00452400080011ff */
[----:B----4-:R-:W-:Y:S05]  /*47b0*/  @!P0 NANOSLEEP.SYNCS 0x989680 ;  /* 0x009896800000895d */ /* 0x010fea0003900000 */
[----:B------:R-:W4:Y:S02]  /*47c0*/  @!P0 SYNCS.PHASECHK.TRANS64 P0, [R0+URZ], R3 ;  /* 0x00000003000085a7 */ /* 0x000f2400080010ff */
[----:B----4-:R-:W-:Y:S05]  /*47d0*/  @!P0 BRA `(.L_x_86) ;  /* 0xfffffffc00f08947 */ /* 0x010fea000383ffff */
[----:B------:R-:W-:Y:S05]  /*47e0*/  BRA `(.L_x_85) ;  /* 0x00000000000c7947 */ /* 0x000fea0003800000 */
.L_x_81:
[----:B------:R-:W-:-:S04]  /*47f0*/  UIADD3 UR4, UPT, UPT, UR41, 0x140, URZ ;  /* 0x0000014029047890 */ /* 0x000fc8000fffe0ff */
[----:B------:R-:W-:-:S09]  /*4800*/  UPRMT UR4, UR69, 0x654, UR4 ;  /* 0x0000065445047896 */ /* 0x000fd20008000004 */
[----:B------:R-:W-:Y:S03]  /*4810*/  SYNCS.ARRIVE.TRANS64.RED.A1T0 RZ, [UR4], RZ ;  /* 0x000000ffffff79a7 */ /* 0x000fe60008100404 */
.L_x_85:
[----:B-12---:R-:W-:Y:S01]  /*4820*/  SHF.L.U32 R3, RZ, 0x1f, RZ ;  /* 0x0000001fff037819 */ /* 0x006fe200000006ff */
[----:B------:R-:W-:Y:S01]  /*4830*/  UIADD3 UR4, UPT, UPT, UR41, 0x140, URZ ;  /* 0x0000014029047890 */ /* 0x000fe2000fffe0ff */
[----:B------:R-:W-:Y:S02]  /*4840*/  PLOP3.LUT P0, PT, PT, PT, UP1, 0x80, 0x8 ;  /* 0x000000000008781c */ /* 0x000fe40003f0f018 */
[----:B------:R-:W1:Y:S02]  /*4850*/  SYNCS.PHASECHK.TRANS64.TRYWAIT P1, [UR41+0x140], R3 ;  /* 0x00014003ff0075a7 */ /* 0x000e640008021129 */
[----:B-1----:R-:W-:Y:S09]  /*4860*/  @!P1 BRA `(.L_x_87) ;  /* 0x0000004000889947 */ /* 0x002ff20003800000 */
.L_x_176:
[----:B------:R-:W-:Y:S01]  /*4870*/  @!UP1 UPRMT UR4, UR69, 0x654, UR4 ;  /* 0x0000065445049896 */ /* 0x000fe20008000004 */
[----:B------:R-:W-:Y:S01]  /*4880*/  UMOV UR5, 0xffff ;  /* 0x0000ffff00057882 */ /* 0x000fe20000000000 */
[----:B------:R-:W-:-:S07]  /*4890*/  UMOV UR6, 0x1 ;  /* 0x0000000100067882 */ /* 0x000fce0000000000 */
[----:B------:R-:W-:Y:S01]  /*48a0*/  @!P0 SYNCS.ARRIVE.TRANS64.RED.A1T0 RZ, [UR4], RZ ;  /* 0x000000ffffff89a7 */ /* 0x000fe20008100404 */
[----:B------:R-:W-:Y:S01]  /*48b0*/  NOP ;  /* 0x0000000000007918 */ /* 0x000fe20000000000 */
[----:B-1----:R-:W1:Y:S01]  /*48c0*/  LDS R0, [UR8+0x14] ;  /* 0x00001408ff007984 */ /* 0x002e620008000800 */
[----:B------:R-:W-:-:S04]  /*48d0*/  ULOP3.LUT UR4, UR67, 0xffff, URZ, 0xc0, !UPT ;  /* 0x0000ffff43047892 */ /* 0x000fc8000f8ec0ff */
[----:B------:R-:W-:-:S04]  /*48e0*/  USHF.R.U32.HI UR4, URZ, 0x5, UR4 ;  /* 0x00000005ff047899 */ /* 0x000fc80008011604 */
[----:B------:R-:W-:Y:S02]  /*48f0*/  USHF.L.U32 UR5, UR5, UR4, URZ ;  /* 0x0000000405057299 */ /* 0x000fe400080006ff */
[----:B------:R-:W-:-:S04]  /*4900*/  USHF.L.U32 UR4, UR6, UR4, URZ ;  /* 0x0000000406047299 */ /* 0x000fc800080006ff */
[----:B-1----:R-:W-:-:S04]  /*4910*/  LOP3.LUT R0, R0, UR5, RZ, 0xc0, !PT ;  /* 0x0000000500007c12 */ /* 0x002fc8000f8ec0ff */
[----:B------:R-:W-:-:S13]  /*4920*/  ISETP.NE.AND P0, PT, R0, UR5, PT ;  /* 0x0000000500007c0c */ /* 0x000fda000bf05270 */
[----:B------:R-:W-:Y:S05]  /*4930*/  @P0 BRA `(.L_x_88) ;  /* 0x0000000000580947 */ /* 0x000fea0003800000 */
[----:B------:R-:W1:Y:S02]  /*4940*/  LDS R0, [UR8+0x18] ;  /* 0x00001808ff007984 */ /* 0x000e640008000800 */
[----:B-1----:R-:W-:-:S04]  /*4950*/  LOP3.LUT R0, R0, UR4, RZ, 0xc0, !PT ;  /* 0x0000000400007c12 */ /* 0x002fc8000f8ec0ff */
[----:B------:R-:W-:-:S13]  /*4960*/  ISETP.NE.AND P0, PT, R0, UR4, PT ;  /* 0x0000000400007c0c */ /* 0x000fda000bf05270 */
[----:B------:R-:W-:Y:S05]  /*4970*/  @P0 BRA `(.L_x_89) ;  /* 0x00000000003c0947 */ /* 0x000fea0003800000 */
[----:B------:R-:W1:Y:S01]  /*4980*/  S2R R2, SR_LANEID ;  /* 0x0000000000027919 */ /* 0x000e620000000000 */
[----:B------:R-:W-:Y:S01]  /*4990*/  ULOP3.LUT UR5, URZ, UR5, URZ, 0x33, !UPT ;  /* 0x00000005ff057292 */ /* 0x000fe2000f8e33ff */
[----:B------:R-:W-:Y:S01]  /*49a0*/  LOP3.LUT R4, RZ, UR4, RZ, 0x33, !PT ;  /* 0x00000004ff047c12 */ /* 0x000fe2000f8e33ff */
[----:B------:R-:W-:Y:S02]  /*49b0*/  VOTEU.ANY UR4, UPT, PT ;  /* 0x0000000000047886 */ /* 0x000fe400038e0100 */
[----:B------:R-:W-:Y:S01]  /*49c0*/  UFLO.U32 UR4, UR4 ;  /* 0x00000004000472bd */ /* 0x000fe200080e0000 */
[----:B------:R-:W2:Y:S01]  /*49d0*/  REDUX UR6, R4 ;  /* 0x00000000040673c4 */ /* 0x000ea20000000000 */
[----:B------:R-:W-:-:S06]  /*49e0*/  IMAD.U32 R0, RZ, RZ, UR5 ;  /* 0x00000005ff007e24 */ /* 0x000fcc000f8e00ff */
[----:B------:R4:W-:Y:S01]  /*49f0*/  UTCATOMSWS.AND URZ, UR5 ;  /* 0x0000000500ff79e3 */ /* 0x0009e20008000000 */
[----:B------:R-:W3:Y:S01]  /*4a00*/  REDUX UR7, R0 ;  /* 0x00000000000773c4 */ /* 0x000ee20000000000 */
[----:B-1----:R-:W-:Y:S01]  /*4a10*/  ISETP.EQ.U32.AND P0, PT, R2, UR4, PT ;  /* 0x0000000402007c0c */ /* 0x002fe2000bf02070 */
[----:B--2---:R-:W-:Y:S01]  /*4a20*/  IMAD.U32 R2, RZ, RZ, UR6 ;  /* 0x00000006ff027e24 */ /* 0x004fe2000f8e00ff */
[----:B---3--:R-:W-:-:S11]  /*4a30*/  MOV R3, UR7 ;  /* 0x0000000700037c02 */ /* 0x008fd60008000f00 */
[----:B------:R4:W-:Y:S04]  /*4a40*/  @P0 ATOMS.AND RZ, [UR8+0x14], R3 ;  /* 0x00001403ffff098c */ /* 0x0009e8000a800008 */
[----:B------:R4:W-:Y:S01]  /*4a50*/  @P0 ATOMS.AND RZ, [UR8+0x18], R2 ;  /* 0x00001802ffff098c */ /* 0x0009e2000a800008 */
[----:B------:R-:W-:Y:S05]  /*4a60*/  BRA `(.L_x_90) ;  /* 0x0000000000147947 */ /* 0x000fea0003800000 */
.L_x_89:
[----:B------:R-:W-:Y:S02]  /*4a70*/  MOV R2, 0x4a90 ;  /* 0x00004a9000027802 */ /* 0x000fe40000000f00 */
[----:B---3-5:R-:W-:Y:S05]  /*4a80*/  CALL.REL.NOINC `($__internal_0_$__cuda_sm10x_tcgen05_guardrail_trap_col_being_dealloced_not_returned_by_alloc) ;  /* 0x0000004000f47944 */ /* 0x028fea0003c00000 */
[----:B------:R-:W-:Y:S05]  /*4a90*/  BRA `(.L_x_90) ;  /* 0x0000000000087947 */ /* 0x000fea0003800000 */
.L_x_88:
[----:B------:R-:W-:Y:S02]  /*4aa0*/  MOV R2, 0x4ac0 ;  /* 0x00004ac000027802 */ /* 0x000fe40000000f00 */
[----:B---3-5:R-:W-:Y:S05]  /*4ab0*/  CALL.REL.NOINC `($__internal_2_$__cuda_sm10x_tcgen05_guardrail_trap_unallocated_columns_being_dealloced) ;  /* 0x0000004400007944 */ /* 0x028fea0003c00000 */
.L_x_90:
[----:B------:R-:W-:Y:S01]  /*4ac0*/  NOP ;  /* 0x0000000000007918 */ /* 0x000fe20000000000 */
[----:B----4-:R-:W-:Y:S05]  /*4ad0*/  EXIT ;  /* 0x000000000000794d */ /* 0x010fea0003800000 */
.L_x_61:
[----:B------:R-:W-:-:S09]  /*4ae0*/  UISETP.NE.OR UP0, UPT, UR20, 0x3, !UP4 ;  /* 0x000000031400788c */ /* 0x000fd2000e705670 */
[----:B------:R-:W-:Y:S05]  /*4af0*/  BRA.U UP0, `(.L_x_91) ;  /* 0x00000011005c7547 */ /* 0x000fea000b800000 */
[----:B------:R-:W2:Y:S01]  /*4b00*/  LDCU.64 UR4, c[0x0][0x888] ;  /* 0x00011100ff0477ac */ /* 0x000ea20008000a00 */
[----:B------:R-:W3:Y:S01]  /*4b10*/  LDC.64 R12, c[0x0][0x348] ;  /* 0x0000d200ff0c7b82 */ /* 0x000ee20000000a00 */
[----:B------:R-:W-:Y:S02]  /*4b20*/  HFMA2 R9, -RZ, RZ, 0, 0 ;  /* 0x00000000ff097431 */ /* 0x000fe400000001ff */
[----:B------:R-:W-:Y:S01]  /*4b30*/  IMAD.MOV.U32 R11, RZ, RZ, 0x1 ;  /* 0x00000001ff0b7424 */ /* 0x000fe200078e00ff */
[----:B------:R-:W4:Y:S01]  /*4b40*/  LDCU UR40, c[0x0][0x370] ;  /* 0x00006e00ff2877ac */ /* 0x000f220008000800 */
[----:B------:R-:W-:Y:S01]  /*4b50*/  IMAD.MOV.U32 R10, RZ, RZ, RZ ;  /* 0x000000ffff0a7224 */ /* 0x000fe200078e00ff */
[----:B------:R-:W-:Y:S01]  /*4b60*/  MOV R3, 0x2000 ;  /* 0x0000200000037802 */ /* 0x000fe20000000f00 */
[----:B------:R-:W4:Y:S01]  /*4b70*/  LDCU.128 UR32, c[0x0][0xb10] ;  /* 0x00016200ff2077ac */ /* 0x000f220008000c00 */
[----:B------:R-:W1:Y:S01]  /*4b80*/  LDCU UR37, c[0x0][0x374] ;  /* 0x00006e80ff2577ac */ /* 0x000e620008000800 */
[----:B------:R-:W1:Y:S01]  /*4b90*/  LDCU.64 UR30, c[0x0][0x890] ;  /* 0x00011200ff1e77ac */ /* 0x000e620008000a00 */
[----:B--2---:R-:W-:Y:S01]  /*4ba0*/  UISETP.NE.U32.AND UP0, UPT, UR4, URZ, UPT ;  /* 0x000000ff0400728c */ /* 0x004fe2000bf05070 */
[----:B------:R-:W2:Y:S01]  /*4bb0*/  LDCU UR15, c[0x0][0xb0c] ;  /* 0x00016180ff0f77ac */ /* 0x000ea20008000800 */
[----:B------:R-:W3:Y:S01]  /*4bc0*/  LDCU UR45, c[0x0][0xb20] ;  /* 0x00016400ff2d77ac */ /* 0x000ee20008000800 */
[----:B------:R-:W3:Y:S01]  /*4bd0*/  LDCU UR4, c[0x0][0xb30] ;  /* 0x00016600ff0477ac */ /* 0x000ee20008000800 */
[----:B----4-:R-:W-:-:S02]  /*4be0*/  UIMAD.WIDE.U32 UR6, UR40, UR32, URZ ;  /* 0x00000020280672a5 */ /* 0x010fc4000f8e00ff */
[----:B-1----:R-:W-:Y:S02]  /*4bf0*/  UIMAD.WIDE.U32 UR8, UR37, UR35, URZ ;  /* 0x00000023250872a5 */ /* 0x002fe4000f8e00ff */
[----:B------:R-:W-:Y:S02]  /*4c00*/  UISETP.NE.U32.AND UP6, UPT, UR30, URZ, UPT ;  /* 0x000000ff1e00728c */ /* 0x000fe4000bfc5070 */
[----:B------:R-:W-:Y:S01]  /*4c10*/  UISETP.NE.AND.EX UP5, UPT, UR5, URZ, UPT, UP0 ;  /* 0x000000ff0500728c */ /* 0x000fe2000bfa5300 */
[----:B------:R-:W-:Y:S01]  /*4c20*/  UMOV UR21, 0x400 ;  /* 0x0000040000157882 */ /* 0x000fe20000000000 */
[----:B------:R-:W-:Y:S01]  /*4c30*/  UISETP.NE.AND UP0, UPT, UR42, 0x1, UPT ;  /* 0x000000012a00788c */ /* 0x000fe2000bf05270 */
[----:B------:R-:W-:Y:S01]  /*4c40*/  UMOV UR6, UR7 ;  /* 0x0000000700067c82 */ /* 0x000fe20008000000 */
[----:B------:R-:W-:Y:S01]  /*4c50*/  UMOV UR41, UR9 ;  /* 0x0000000900297c82 */ /* 0x000fe20008000000 */
[----:B--2---:R-:W-:Y:S01]  /*4c60*/  UISETP.NE.AND UP0, UPT, UR15, 0x1, UPT ;  /* 0x000000010f00788c */ /* 0x004fe2000bf05270 */
[----:B------:R-:W-:Y:S01]  /*4c70*/  UMOV UR25, URZ ;  /* 0x000000ff00197c82 */ /* 0x000fe20008000000 */
[----:B------:R-:W-:-:S02]  /*4c80*/  UPLOP3.LUT UP4, UPT, UPT, UPT, UPT, 0x40, 0x4 ;  /* 0x000000000004789c */ /* 0x000fc40003f8e870 */
[----:B------:R-:W-:Y:S01]  /*4c90*/  UISETP.GE.AND UP2, UPT, UR42, 0x1, UPT ;  /* 0x000000012a00788c */ /* 0x000fe2000bf46270 */
[----:B------:R-:W1:Y:S01]  /*4ca0*/  LDCU.64 UR22, c[0x0][0xb28] ;  /* 0x00016500ff1677ac */ /* 0x000e620008000a00 */
[----:B------:R-:W-:Y:S02]  /*4cb0*/  ULEA UR21, UR53, UR21, 0x18 ;  /* 0x0000001535157291 */ /* 0x000fe4000f8ec0ff */
[----:B------:R-:W-:Y:S02]  /*4cc0*/  UISETP.NE.AND.EX UP6, UPT, UR31, URZ, UPT, UP6 ;  /* 0x000000ff1f00728c */ /* 0x000fe4000bfc5360 */
[----:B------:R-:W-:Y:S02]  /*4cd0*/  USHF.R.U32.HI UR43, URZ, UR33, UR6 ;  /* 0x00000021ff2b7299 */ /* 0x000fe40008011606 */
[----:B---3--:R-:W-:Y:S02]  /*4ce0*/  USHF.R.U32.HI UR41, URZ, UR45, UR41 ;  /* 0x0000002dff297299 */ /* 0x008fe40008011629 */
[----:B------:R-:W-:-:S02]  /*4cf0*/  UISETP.NE.AND UP0, UPT, UR34, 0x1, UPT ;  /* 0x000000012200788c */ /* 0x000fc4000bf05270 */
[----:B------:R-:W-:-:S11]  /*4d00*/  UISETP.NE.AND UP3, UPT, UR4, 0x1, UPT ;  /* 0x000000010400788c */ /* 0x000fd6000bf65270 */
.L_x_100:
[C---:B------:R-:W-:Y:S02]  /*4d10*/  LEA R8, R10.reuse, UR21, 0x3 ;  /* 0x000000150a087c11 */ /* 0x040fe4000f8e18ff */
[----:B------:R-:W-:Y:S02]  /*4d20*/  SHF.L.U32 R5, R9, 0x1f, RZ ;  /* 0x0000001f09057819 */ /* 0x000fe400000006ff */
[----:B------:R-:W-:Y:S02]  /*4d30*/  LEA R6, R10, UR21, 0x4 ;  /* 0x000000150a067c11 */ /* 0x000fe4000f8e20ff */
[----:B--2---:R-:W2:Y:S02]  /*4d40*/  SYNCS.PHASECHK.TRANS64.TRYWAIT P0, [R8+URZ+0xc0], R5 ;  /* 0x0000c005080075a7 */ /* 0x004ea400080011ff */
[----:B--2---:R-:W-:Y:S05]  /*4d50*/  @!P0 BRA `(.L_x_92) ;  /* 0x0000003c00648947 */ /* 0x004fea0003800000 */
.L_x_177:
[----:B--2---:R-:W2:Y:S01]  /*4d60*/  LDS.128 R4, [R6+0x150] ;  /* 0x0001500006047984 */ /* 0x004ea20000000c00 */
[----:B------:R-:W-:Y:S01]  /*4d70*/  UISETP.GE.AND UP0, UPT, UR42, 0x1, UPT ;  /* 0x000000012a00788c */ /* 0x000fe2000bf06270 */
[----:B------:R-:W-:Y:S01]  /*4d80*/  @!PT LDS RZ, [RZ] ;  /* 0x00000000fffff984 */ /* 0x000fe20000000800 */
[----:B------:R-:W-:Y:S01]  /*4d90*/  @!PT LDS RZ, [RZ] ;  /* 0x00000000fffff984 */ /* 0x000fe20000000800 */
[----:B------:R-:W-:Y:S01]  /*4da0*/  @!PT LDS RZ, [RZ] ;  /* 0x00000000fffff984 */ /* 0x000fe20000000800 */
[----:B------:R-:W-:Y:S01]  /*4db0*/  @!PT LDS RZ, [RZ] ;  /* 0x00000000fffff984 */ /* 0x000fe20000000800 */
[----:B------:R3:W-:Y:S06]  /*4dc0*/  MEMBAR.ALL.CTA ;  /* 0x0000000000007992 */ /* 0x0007ec0000008000 */
[----:B---3--:R-:W3:Y:S01]  /*4dd0*/  FENCE.VIEW.ASYNC.S ;  /* 0x00000000000073c6 */ /* 0x008ee20000000000 */
[----:B--2---:R-:W-:Y:S11]  /*4de0*/  LOP3.LUT P0, RZ, R6, 0x1, RZ, 0xc0, !PT ;  /* 0x0000000106ff7812 */ /* 0x004ff6000780c0ff */
[----:B------:R-:W-:Y:S02]  /*4df0*/  @!UPT UIADD3 URZ, UPT, UPT, URZ, URZ, URZ ;  /* 0x000000fffffff290 */ /* 0x000fe4000fffe0ff */
[----:B---3--:R-:W-:Y:S01]  /*4e00*/  VOTEU.ANY UP2, P0 ;  /* 0x0000000000ff7886 */ /* 0x008fe20000040100 */
[----:B------:R-:W-:Y:S11]  /*4e10*/  PLOP3.LUT P0, PT, PT, PT, UP2, 0x80, 0x8 ;  /* 0x000000000008781c */ /* 0x000ff60003f0f028 */
[----:B------:R-:W-:Y:S02]  /*4e20*/  @!UPT UIADD3 URZ, UPT, UPT, URZ, URZ, URZ ;  /* 0x000000fffffff290 */ /* 0x000fe4000fffe0ff */
[----:B------:R-:W-:Y:S02]  /*4e30*/  @P0 SHF.R.U32.HI R0, RZ, 0x10, R5 ;  /* 0x00000010ff000819 */ /* 0x000fe40000011605 */
[----:B------:R-:W-:Y:S02]  /*4e40*/  @P0 MOV R2, R4 ;  /* 0x0000000400020202 */ /* 0x000fe40000000f00 */
[----:B------:R-:W-:Y:S01]  /*4e50*/  @P0 R2UR UR4, R0 ;  /* 0x00000000000402ca */ /* 0x000fe200000e0000 */
[----:B------:R-:W-:Y:S01]  /*4e60*/  VIADD R0, R8, 0xd0 ;  /* 0x000000d008007836 */ /* 0x000fe20000000000 */
[----:B------:R-:W-:Y:S02]  /*4e70*/  @P0 LOP3.LUT R4, R5, 0xffff, RZ, 0xc0, !PT ;  /* 0x0000ffff05040812 */ /* 0x000fe400078ec0ff */
[----:B------:R-:W-:Y:S02]  /*4e80*/  @P0 R2UR UR6, R2 ;  /* 0x00000000020602ca */ /* 0x000fe400000e0000 */
[----:B------:R-:W-:Y:S02]  /*4e90*/  PRMT R0, RZ, 0x654, R0 ;  /* 0x00000654ff007816 */ /* 0x000fe40000000000 */
[----:B------:R-:W-:Y:S02]  /*4ea0*/  @P0 R2UR UR5, R4 ;  /* 0x00000000040502ca */ /* 0x000fe400000e0000 */
[----:B------:R2:W-:Y:S03]  /*4eb0*/  SYNCS.ARRIVE.TRANS64.RED.A1T0 RZ, [R0+URZ], RZ ;  /* 0x000000ff00ff79a7 */ /* 0x0005e600081004ff */
[----:B------:R-:W-:Y:S04]  /*4ec0*/  @UP2 UMOV UR29, UR4 ;  /* 0x00000004001d2c82 */ /* 0x000fe80008000000 */
[----:B------:R-:W-:Y:S04]  /*4ed0*/  @UP2 UMOV UR14, UR6 ;  /* 0x00000006000e2c82 */ /* 0x000fe80008000000 */
[----:B------:R-:W-:Y:S01]  /*4ee0*/  @UP2 UMOV UR13, UR5 ;  /* 0x00000005000d2c82 */ /* 0x000fe20008000000 */
[----:B------:R-:W-:Y:S05]  /*4ef0*/  BRA.U !UP0, `(.L_x_93) ;  /* 0x0000000108c07547 */ /* 0x000fea000b800000 */
[----:B------:R-:W-:Y:S02]  /*4f00*/  UIMAD.WIDE.U32 UR8, UR13, UR35, URZ ;  /* 0x000000230d0872a5 */ /* 0x000fe4000f8e00ff */
[----:B------:R-:W-:Y:S02]  /*4f10*/  UP2UR UR12, UPR, URZ, 0x4 ;  /* 0x00000004ff0c7883 */ /* 0x000fe40008000000 */
[----:B------:R-:W-:Y:S02]  /*4f20*/  UISETP.NE.AND UP2, UPT, UR34, 0x1, UPT ;  /* 0x000000012200788c */ /* 0x000fe4000bf45270 */
[----:B------:R-:W-:Y:S02]  /*4f30*/  UIMAD.WIDE.U32 UR10, UR14, UR32, URZ ;  /* 0x000000200e0a72a5 */ /* 0x000fe4000f8e00ff */
[----:B------:R-:W-:Y:S02]  /*4f40*/  USEL UR4, UR37, UR41, !UP2 ;  /* 0x0000002925047287 */ /* 0x000fe4000d000000 */
[----:B------:R-:W-:Y:S02]  /*4f50*/  UISETP.NE.AND UP0, UPT, UR15, 0x1, UPT ;  /* 0x000000010f00788c */ /* 0x000fe4000bf05270 */
[----:B------:R-:W-:Y:S02]  /*4f60*/  UP2UR UR20, UPR, URZ, 0x2 ;  /* 0x00000002ff147883 */ /* 0x000fe40008000000 */
[----:B------:R-:W-:Y:S02]  /*4f70*/  UISETP.NE.AND UP1, UPT, UR42, 0x1, UPT ;  /* 0x000000012a00788c */ /* 0x000fe4000bf25270 */
[----:B-1----:R-:W-:Y:S02]  /*4f80*/  UIMAD.WIDE.U32 UR16, UR4, UR22, URZ ;  /* 0x00000016041072a5 */ /* 0x002fe4000f8e00ff */
[----:B------:R-:W-:Y:S01]  /*4f90*/  USEL UR7, UR40, UR43, !UP0 ;  /* 0x0000002b28077287 */ /* 0x000fe2000c000000 */
[----:B------:R-:W-:Y:S02]  /*4fa0*/  UMOV UR5, UR9 ;  /* 0x0000000900057c82 */ /* 0x000fe40008000000 */
[----:B------:R-:W-:Y:S02]  /*4fb0*/  USHF.R.U32.HI UR6, URZ, UR45, UR5 ;  /* 0x0000002dff067299 */ /* 0x000fe40008011605 */
[----:B------:R-:W-:Y:S02]  /*4fc0*/  UIMAD.WIDE.U32 UR18, UR7, UR22, URZ ;  /* 0x00000016071272a5 */ /* 0x000fe4000f8e00ff */
[----:B------:R-:W-:Y:S02]  /*4fd0*/  USEL UR6, UR13, UR6, !UP2 ;  /* 0x000000060d067287 */ /* 0x000fe4000d000000 */
[----:B------:R-:W-:Y:S01]  /*4fe0*/  UISETP.NE.AND UP2, UPT, UR12, URZ, UPT ;  /* 0x000000ff0c00728c */ /* 0x000fe2000bf45270 */
[----:B------:R-:W-:Y:S01]  /*4ff0*/  UMOV UR5, UR11 ;  /* 0x0000000b00057c82 */ /* 0x000fe20008000000 */
[----:B------:R-:W-:Y:S02]  /*5000*/  UIMAD.WIDE.U32 UR10, UR6, UR22, URZ ;  /* 0x00000016060a72a5 */ /* 0x000fe4000f8e00ff */
[----:B------:R-:W-:Y:S03]  /*5010*/  USHF.R.U32.HI UR8, URZ, UR33, UR5 ;  /* 0x00000021ff087299 */ /* 0x000fe60008011605 */
[----:B------:R-:W-:Y:S02]  /*5020*/  UMOV UR5, UR17 ;  /* 0x0000001100057c82 */ /* 0x000fe40008000000 */
[----:B------:R-:W-:Y:S03]  /*5030*/  @UP1 USHF.R.U32.HI UR4, URZ, UR23, UR5 ;  /* 0x00000017ff041299 */ /* 0x000fe60008011605 */
[----:B------:R-:W-:Y:S01]  /*5040*/  UMOV UR5, UR19 ;  /* 0x0000001300057c82 */ /* 0x000fe20008000000 */
[----:B------:R-:W-:Y:S02]  /*5050*/  UIMAD UR4, UR42, UR4, URZ ;  /* 0x000000042a0472a4 */ /* 0x000fe4000f8e02ff */
[----:B------:R-:W-:Y:S02]  /*5060*/  @UP1 USHF.R.U32.HI UR7, URZ, UR23, UR5 ;  /* 0x00000017ff071299 */ /* 0x000fe40008011605 */
[----:B------:R-:W-:Y:S02]  /*5070*/  USEL UR5, UR14, UR8, !UP0 ;  /* 0x000000080e057287 */ /* 0x000fe4000c000000 */
[----:B------:R-:W-:Y:S02]  /*5080*/  UIMAD UR8, UR42, UR7, URZ ;  /* 0x000000072a0872a4 */ /* 0x000fe4000f8e02ff */
[----:B------:R-:W-:Y:S03]  /*5090*/  UISETP.GE.AND UP0, UPT, UR6, UR4, UPT ;  /* 0x000000040600728c */ /* 0x000fe6000bf06270 */
[----:B------:R-:W-:Y:S01]  /*50a0*/  UMOV UR4, UR11 ;  /* 0x0000000b00047c82 */ /* 0x000fe20008000000 */
[----:B------:R-:W-:Y:S02]  /*50b0*/  UISETP.GE.OR UP0, UPT, UR5, UR8, UP0 ;  /* 0x000000080500728c */ /* 0x000fe40008706670 */
[----:B------:R-:W-:Y:S02]  /*50c0*/  USHF.R.U32.HI UR4, URZ, UR23, UR4 ;  /* 0x00000017ff047299 */ /* 0x000fe40008011604 */
[----:B------:R-:W-:Y:S02]  /*50d0*/  UIMAD.WIDE.U32 UR8, UR5, UR22, URZ ;  /* 0x00000016050872a5 */ /* 0x000fe4000f8e00ff */
[----:B------:R-:W-:Y:S04]  /*50e0*/  USEL UR10, UR6, UR4, !UP1 ;  /* 0x00000004060a7287 */ /* 0x000fe8000c800000 */
[----:B------:R-:W-:Y:S01]  /*50f0*/  UIADD3 UR11, UPT, UPT, -UR10, URZ, URZ ;  /* 0x000000ff0a0b7290 */ /* 0x000fe2000fffe1ff */
[----:B------:R-:W-:Y:S02]  /*5100*/  @!UP0 UMOV UR4, UR9 ;  /* 0x0000000900048c82 */ /* 0x000fe40008000000 */
[----:B------:R-:W-:Y:S02]  /*5110*/  @!UP0 USHF.R.U32.HI UR4, URZ, UR23, UR4 ;  /* 0x00000017ff048299 */ /* 0x000fe40008011604 */
[----:B------:R-:W-:Y:S02]  /*5120*/  UIMAD UR8, UR42, UR11, UR6 ;  /* 0x0000000b2a0872a4 */ /* 0x000fe4000f8e0206 */
[----:B------:R-:W-:Y:S02]  /*5130*/  @!UP0 USEL UR4, UR5, UR4, !UP1 ;  /* 0x0000000405048287 */ /* 0x000fe4000c800000 */
[----:B------:R-:W-:Y:S02]  /*5140*/  UISETP.NE.AND UP1, UPT, UR20, URZ, UPT ;  /* 0x000000ff1400728c */ /* 0x000fe4000bf25270 */
[----:B------:R-:W-:Y:S02]  /*5150*/  @!UP0 UIMAD UR7, UR7, UR8, UR4 ;  /* 0x00000008070782a4 */ /* 0x000fe4000f8e0204 */
[----:B------:R-:W-:Y:S02]  /*5160*/  @!UP0 UIADD3 UR9, UPT, UPT, UR10, -UR4, URZ ;  /* 0x800000040a098290 */ /* 0x000fe4000fffe0ff */
[----:B------:R-:W-:Y:S02]  /*5170*/  UIADD3 UR8, UPT, UPT, -UR6, URZ, URZ ;  /* 0x000000ff06087290 */ /* 0x000fe4000fffe1ff */
[----:B------:R-:W-:Y:S02]  /*5180*/  UIADD3 UR4, UPT, UPT, -UR5, URZ, URZ ;  /* 0x000000ff05047290 */ /* 0x000fe4000fffe1ff */
[----:B------:R-:W-:Y:S03]  /*5190*/  @!UP0 UIMAD UR6, UR9, UR42, UR5 ;  /* 0x0000002a090682a4 */ /* 0x000fe6000f8e0205 */
[----:B------:R-:W-:Y:S01]  /*51a0*/  @!UP0 UMOV UR5, UR7 ;  /* 0x0000000700058c82 */ /* 0x000fe20008000000 */
[----:B------:R-:W-:Y:S02]  /*51b0*/  UIMAD UR7, UR15, UR4, UR14 ;  /* 0x000000040f0772a4 */ /* 0x000fe4000f8e020e */
[----:B------:R-:W-:Y:S02]  /*51c0*/  UIMAD UR4, UR34, UR8, UR13 ;  /* 0x00000008220472a4 */ /* 0x000fe4000f8e020d */
[----:B------:R-:W-:Y:S02]  /*51d0*/  UIMAD UR14, UR5, UR15, UR7 ;  /* 0x0000000f050e72a4 */ /* 0x000fe4000f8e0207 */
[----:B------:R-:W-:Y:S11]  /*51e0*/  UIMAD UR13, UR6, UR34, UR4 ;  /* 0x00000022060d72a4 */ /* 0x000ff6000f8e0204 */
[----:B------:R-:W-:Y:S01]  /*51f0*/  @!UPT UIADD3 URZ, UPT, UPT, URZ, URZ, URZ ;  /* 0x000000fffffff290 */ /* 0x000fe2000fffe0ff */
.L_x_93:
[----:B------:R-:W3:Y:S01]  /*5200*/  @!UP3 LDCU.128 UR8, c[0x0][0xb10] ;  /* 0x00016200ff08b7ac */ /* 0x000ee20008000c00 */
[----:B------:R-:W-:Y:S04]  /*5210*/  ISETP.NE.U32.AND P0, PT, RZ, UR30, PT ;  /* 0x0000001eff007c0c */ /* 0x000fe8000bf05070 */
[----:B------:R-:W-:Y:S01]  /*5220*/  ISETP.NE.AND.EX P0, PT, RZ, UR31, PT, P0 ;  /* 0x0000001fff007c0c */ /* 0x000fe2000bf05300 */
[----:B------:R-:W4:Y:S01]  /*5230*/  @!UP3 LDCU UR5, c[0x0][0xb0c] ;  /* 0x00016180ff05b7ac */ /* 0x000f220008000800 */
[----:B------:R-:W-:Y:S02]  /*5240*/  USHF.L.U32 UR26, UR26, 0x6, URZ ;  /* 0x000000061a1a7899 */ /* 0x000fe400080006ff */
[----:B------:R-:W-:Y:S02]  /*5250*/  USHF.L.U32 UR27, UR27, 0x6, URZ ;  /* 0x000000061b1b7899 */ /* 0x000fe400080006ff */
[----:B---3--:R-:W-:Y:S07]  /*5260*/  UIMAD.WIDE.U32 UR6, UR14, UR8, URZ ;  /* 0x000000080e0672a5 */ /* 0x008fee000f8e00ff */
[----:B------:R-:W-:Y:S01]  /*5270*/  @!UP3 UMOV UR4, UR7 ;  /* 0x000000070004bc82 */ /* 0x000fe20008000000 */
[----:B----4-:R-:W-:Y:S02]  /*5280*/  @!UP3 UISETP.NE.AND UP0, UPT, UR5, 0x1, UPT ;  /* 0x000000010500b88c */ /* 0x010fe4000bf05270 */
[----:B------:R-:W-:Y:S02]  /*5290*/  @!UP3 USHF.R.U32.HI UR4, URZ, UR9, UR4 ;  /* 0x00000009ff04b299 */ /* 0x000fe40008011604 */
[----:B------:R-:W-:Y:S02]  /*52a0*/  UIMAD.WIDE.U32 UR6, UR13, UR11, URZ ;  /* 0x0000000b0d0672a5 */ /* 0x000fe4000f8e00ff */
[----:B------:R-:W-:Y:S02]  /*52b0*/  @!UP3 USEL UR8, UR14, UR4, !UP0 ;  /* 0x000000040e08b287 */ /* 0x000fe4000c000000 */
[----:B------:R-:W-:Y:S03]  /*52c0*/  @!UP3 UISETP.NE.AND UP0, UPT, UR10, 0x1, UPT ;  /* 0x000000010a00b88c */ /* 0x000fe6000bf05270 */
[----:B------:R-:W-:Y:S02]  /*52d0*/  @!UP3 UMOV UR6, UR7 ;  /* 0x000000070006bc82 */ /* 0x000fe40008000000 */
[----:B------:R-:W3:Y:S02]  /*52e0*/  @!UP3 LDCU UR4, c[0x0][0xb20] ;  /* 0x00016400ff04b7ac */ /* 0x000ee40008000800 */
[----:B---3--:R-:W-:Y:S04]  /*52f0*/  @!UP3 USHF.R.U32.HI UR6, URZ, UR4, UR6 ;  /* 0x00000004ff06b299 */ /* 0x008fe80008011606 */
[----:B------:R-:W-:Y:S04]  /*5300*/  @!UP3 USEL UR6, UR13, UR6, !UP0 ;  /* 0x000000060d06b287 */ /* 0x000fe8000c000000 */
[----:B------:R-:W-:Y:S02]  /*5310*/  @!UP3 UIADD3 UR4, UPT, UPT, -UR8, UR6, URZ ;  /* 0x000000060804b290 */ /* 0x000fe4000fffe1ff */
[----:B------:R-:W-:Y:S02]  /*5320*/  @!UP3 UIADD3 UR6, UPT, UPT, UR8, -UR6, URZ ;  /* 0x800000060806b290 */ /* 0x000fe4000fffe0ff */
[----:B------:R-:W-:Y:S02]  /*5330*/  @!UP3 UIMAD UR14, UR4, UR5, UR14 ;  /* 0x00000005040eb2a4 */ /* 0x000fe4000f8e020e */
[----:B------:R-:W-:Y:S01]  /*5340*/  @!UP3 UIMAD UR13, UR6, UR10, UR13 ;  /* 0x0000000a060db2a4 */ /* 0x000fe2000f8e020d */
[----:B------:R-:W-:Y:S11]  /*5350*/  BRA.U UP4, `(.L_x_94) ;  /* 0x0000000104107547 */ /* 0x000ff6000b800000 */
[----:B--2---:R-:W-:Y:S04]  /*5360*/  MOV R0, UR44 ;  /* 0x0000002c00007c02 */ /* 0x004fe80008000f00 */
[----:B------:R-:W-:Y:S04]  /*5370*/  SHF.L.U32 R5, R0, 0x1f, RZ ;  /* 0x0000001f00057819 */ /* 0x000fe800000006ff */
[----:B------:R-:W2:Y:S02]  /*5380*/  SYNCS.PHASECHK.TRANS64.TRYWAIT P1, [UR21+0xb8], R5 ;  /* 0x0000b805ff0075a7 */ /* 0x000ea40008021115 */
[----:B--2---:R-:W-:Y:S05]  /*5390*/  @!P1 BRA `(.L_x_95) ;  /* 0x0000003400e89947 */ /* 0x004fea0003800000 */
.L_x_94:
[----:B------:R-:W-:Y:S05]  /*53a0*/  BRA.U !UP6, `(.L_x_96) ;  /* 0x000000010e387547 */ /* 0x000fea000b800000 */
[----:B------:R-:W-:Y:S01]  /*53b0*/  UPLOP3.LUT UP1, UPT, UPT, UPT, UP5, 0x80, 0x8 ;  /* 0x000000000008789c */ /* 0x000fe20003f2f050 */
[----:B--2---:R-:W-:Y:S01]  /*53c0*/  HFMA2 R0, -RZ, RZ, 0, 5.9604644775390625e-08 ;  /* 0x00000001ff007431 */ /* 0x004fe200000001ff */
[----:B------:R-:W2:Y:S01]  /*53d0*/  LDCU.64 UR8, c[0x0][0x358] ;  /* 0x00006b00ff0877ac */ /* 0x000ea20008000a00 */
[----:B------:R-:W-:Y:S03]  /*53e0*/  IMAD.MOV.U32 R27, RZ, RZ, 0x1 ;  /* 0x00000001ff1b7424 */ /* 0x000fe600078e00ff */
[----:B------:R-:W-:Y:S05]  /*53f0*/  PLOP3.LUT P1, PT, PT, PT, UP1, 0x80, 0x8 ;  /* 0x000000000008781c */ /* 0x000fea0003f2f018 */
[----:B------:R-:W3:Y:S01]  /*5400*/  @UP1 LDCU.64 UR4, c[0x0][0x888] ;  /* 0x00011100ff0417ac */ /* 0x000ee20008000a00 */
[----:B------:R-:W-:Y:S07]  /*5410*/  @UP1 UIMAD UR6, UR36, UR30, URZ ;  /* 0x0000001e240612a4 */ /* 0x000fee000f8e02ff */
[----:B------:R-:W-:Y:S01]  /*5420*/  @!P1 PRMT R27, R0, 0x7610, R27 ;  /* 0x00007610001b9816 */ /* 0x000fe2000000001b */
[----:B---3--:R-:W-:Y:S06]  /*5430*/  @UP1 UIMAD.WIDE UR4, UR6, 0x4, UR4 ;  /* 0x00000004060418a5 */ /* 0x008fec000f8e0204 */
[----:B------:R-:W-:Y:S01]  /*5440*/  IMAD.U32 R4, RZ, RZ, UR4 ;  /* 0x00000004ff047e24 */ /* 0x000fe2000f8e00ff */
[----:B------:R-:W-:Y:S04]  /*5450*/  MOV R5, UR5 ;  /* 0x0000000500057c02 */ /* 0x000fe80008000f00 */
[----:B------:R-:W3:Y:S01]  /*5460*/  @!UP1 LDCU UR4, c[0x0][0x880] ;  /* 0x00011000ff0497ac */ /* 0x000ee20008000800 */
[----:B--2--5:R4:W5:Y:S02]  /*5470*/  @P1 LDG.E R26, desc[UR8][R4.64] ;  /* 0x00000008041a1981 */ /* 0x024964000c1e1900 */
[----:B---34-:R-:W-:Y:S07]  /*5480*/  @!P1 IMAD.U32 R26, RZ, RZ, UR4 ;  /* 0x00000004ff1a9e24 */ /* 0x018fee000f8e00ff */
.L_x_96:
[----:B-----5:R-:W-:Y:S01]  /*5490*/  @!P0 FSETP.EQ.AND P2, PT, R26, RZ, PT ;  /* 0x000000ff1a00820b */ /* 0x020fe20003f42000 */
[----:B------:R-:W-:Y:S01]  /*54a0*/  @!UPT UIADD3 URZ, UPT, UPT, URZ, URZ, URZ ;  /* 0x000000fffffff290 */ /* 0x000fe2000fffe0ff */
[----:B------:R-:W-:Y:S11]  /*54b0*/  @!P0 BRA `(.L_x_97) ;  /* 0x0000000000148947 */ /* 0x000ff60003800000 */
[----:B------:R-:W-:Y:S02]  /*54c0*/  LOP3.LUT P0, RZ, R27, 0xff, RZ, 0xc0, !PT ;  /* 0x000000ff1bff7812 */ /* 0x000fe4000780c0ff */
[----:B------:R-:W-:Y:S04]  /*54d0*/  PLOP3.LUT P2, PT, PT, PT, UP1, 0x80, 0x8 ;  /* 0x000000000008781c */ /* 0x000fe80003f4f018 */
[----:B------:R-:W-:Y:S07]  /*54e0*/  PLOP3.LUT P2, PT, P2, PT, PT, 0x8, 0x80 ;  /* 0x000000000080781c */ /* 0x000fee000174e170 */
[----:B------:R-:W-:Y:S11]  /*54f0*/  @P0 FSETP.EQ.AND P2, PT, R26, RZ, PT ;  /* 0x000000ff1a00020b */ /* 0x000ff60003f42000 */
[----:B------:R-:W-:Y:S02]  /*5500*/  @!UPT UIADD3 URZ, UPT, UPT, URZ, URZ, URZ ;  /* 0x000000fffffff290 */ /* 0x000fe4000fffe0ff */
.L_x_97:
[----:B------:R-:W-:Y:S01]  /*5510*/  ULEA UR4, UR25, UR21, 0x3 ;  /* 0x0000001519047291 */ /* 0x000fe2000f8e18ff */
[----:B--2---:R-:W-:Y:S02]  /*5520*/  SHF.L.U32 R5, R11, 0x1f, RZ ;  /* 0x0000001f0b057819 */ /* 0x004fe400000006ff */
[----:B------:R-:W-:Y:S04]  /*5530*/  ELECT P1, URZ, PT ;  /* 0x0000000000ff782f */ /* 0x000fe80003820000 */
[----:B------:R-:W-:Y:S02]  /*5540*/  PLOP3.LUT P1, PT, P2, P1, PT, 0xf2, 0x2f ;  /* 0x00000000002f781c */ /* 0x000fe40001723e72 */
[----:B------:R-:W2:Y:S02]  /*5550*/  SYNCS.PHASECHK.TRANS64.TRYWAIT P0, [UR4+0x98], R5 ;  /* 0x00009805ff0075a7 */ /* 0x000ea40008001104 */
[----:B--2---:R-:W-:Y:S09]  /*5560*/  @!P0 BRA `(.L_x_98) ;  /* 0x00000034008c8947 */ /* 0x004ff20003800000 */
.L_x_180:
[----:B------:R-:W-:Y:S01]  /*5570*/  VOTEU.ALL UP0, P1 ;  /* 0x0000000000ff7886 */ /* 0x000fe20000800000 */
[----:B------:R-:W-:Y:S01]  /*5580*/  @!P1 IADD3 R4, P0, PT, R12, 0x580, RZ ;  /* 0x000005800c049810 */ /* 0x000fe20007f1e0ff */
[----:B------:R-:W-:Y:S01]  /*5590*/  UMOV UR38, 0x0 ;  /* 0x0000000000267882 */ /* 0x000fe20000000000 */
[----:B------:R-:W-:Y:S01]  /*55a0*/  UMOV UR39, 0x10000000 ;  /* 0x1000000000277882 */ /* 0x000fe20000000000 */
[----:B------:R-:W-:Y:S01]  /*55b0*/  UMOV UR28, UR36 ;  /* 0x00000024001c7c82 */ /* 0x000fe20008000000 */
[----:B------:R-:W-:Y:S01]  /*55c0*/  @!UP0 ULEA UR5, UR25, UR21, 0xd ;  /* 0x0000001519058291 */ /* 0x000fe2000f8e68ff */
[----:B------:R-:W-:Y:S01]  /*55d0*/  @!P1 IMAD.X R2, RZ, RZ, R13, P0 ;  /* 0x000000ffff029224 */ /* 0x000fe200000e060d */
[----:B------:R-:W-:Y:S01]  /*55e0*/  @!UP0 UIADD3 UR10, UPT, UPT, UR26, 0x20, URZ ;  /* 0x000000201a0a8890 */ /* 0x000fe2000fffe0ff */
[----:B------:R-:W-:Y:S01]  /*55f0*/  @!P1 R2UR UR7, R4 ;  /* 0x00000000040792ca */ /* 0x000fe200000e0000 */
[----:B------:R-:W-:Y:S01]  /*5600*/  @!UP0 UIADD3 UR24, UPT, UPT, UR5, 0x200, URZ ;  /* 0x0000020005188890 */ /* 0x000fe2000fffe0ff */
[----:B------:R-:W-:Y:S01]  /*5610*/  VIADD R10, R10, 0x1 ;  /* 0x000000010a0a7836 */ /* 0x000fe20000000000 */
[----:B------:R-:W-:Y:S02]  /*5620*/  @!UP0 UIADD3 UR8, UPT, UPT, UR5, 0x1200, URZ ;  /* 0x0000120005088890 */ /* 0x000fe4000fffe0ff */
[----:B------:R-:W-:Y:S02]  /*5630*/  UIADD3 UR5, UPT, UPT, UR25, 0x1, URZ ;  /* 0x0000000119057890 */ /* 0x000fe4000fffe0ff */
[----:B------:R-:W-:Y:S02]  /*5640*/  UIADD3 UR25, UPT, UPT, UR4, 0x80, URZ ;  /* 0x0000008004197890 */ /* 0x000fe4000fffe0ff */
[----:B------:R-:W-:Y:S01]  /*5650*/  UISETP.NE.AND UP0, UPT, UR5, 0x3, UPT ;  /* 0x000000030500788c */ /* 0x000fe2000bf05270 */
[----:B------:R-:W-:Y:S01]  /*5660*/  UMOV UR11, UR27 ;  /* 0x0000001b000b7c82 */ /* 0x000fe20008000000 */
[----:B------:R-:W-:Y:S02]  /*5670*/  UMOV UR12, UR36 ;  /* 0x00000024000c7c82 */ /* 0x000fe40008000000 */
[----:B------:R-:W-:Y:S01]  /*5680*/  USEL UR6, UR5, URZ, UP0 ;  /* 0x000000ff05067287 */ /* 0x000fe20008000000 */
[----:B------:R-:W-:Y:S01]  /*5690*/  @!P1 R2UR UR5, R2 ;  /* 0x00000000020592ca */ /* 0x000fe200000e0000 */
[----:B------:R-:W-:Y:S01]  /*56a0*/  IMAD.U32 R4, RZ, RZ, UR7 ;  /* 0x00000007ff047e24 */ /* 0x000fe2000f8e00ff */
[----:B------:R-:W-:Y:S01]  /*56b0*/  USEL UR18, URZ, 0x1, UP0 ;  /* 0x00000001ff127887 */ /* 0x000fe20008000000 */
[----:B------:R-:W-:Y:S01]  /*56c0*/  @!P1 IMAD.MOV.U32 R2, RZ, RZ, 0x2000 ;  /* 0x00002000ff029424 */ /* 0x000fe200078e00ff */
[----:B------:R-:W-:Y:S01]  /*56d0*/  VOTEU.ALL UP0, P1 ;  /* 0x0000000000ff7886 */ /* 0x000fe20000800000 */
[----:B------:R-:W-:Y:S01]  /*56e0*/  UMOV UR9, UR25 ;  /* 0x0000001900097c82 */ /* 0x000fe20008000000 */
[----:B------:R-:W-:Y:S01]  /*56f0*/  @!P1 R2UR UR16, R4 ;  /* 0x00000000041092ca */ /* 0x000fe200000e0000 */
[----:B------:R-:W-:Y:S01]  /*5700*/  UPRMT UR7, UR53, 0x654, UR25 ;  /* 0x0000065435077896 */ /* 0x000fe20008000019 */
[----:B------:R-:W-:Y:S04]  /*5710*/  LOP3.LUT R11, R11, UR18, RZ, 0x3c, !PT ;  /* 0x000000120b0b7c12 */ /* 0x000fe8000f8e3cff */
[----:B--2---:R-:W-:Y:S01]  /*5720*/  SHF.L.U32 R0, R11, 0x1f, RZ ;  /* 0x0000001f0b007819 */ /* 0x004fe200000006ff */
[----:B------:R-:W-:Y:S01]  /*5730*/  IMAD.U32 R5, RZ, RZ, UR5 ;  /* 0x00000005ff057e24 */ /* 0x000fe2000f8e00ff */
[----:B------:R-:W-:Y:S04]  /*5740*/  ULEA UR5, UR6, UR21, 0x3 ;  /* 0x0000001506057291 */ /* 0x000fe8000f8e18ff */
[----:B------:R-:W-:Y:S11]  /*5750*/  @!P1 R2UR UR17, R5 ;  /* 0x00000000051192ca */ /* 0x000ff600000e0000 */
[----:B------:R-:W-:Y:S02]  /*5760*/  @!UPT UIADD3 URZ, UPT, UPT, URZ, URZ, URZ ;  /* 0x000000fffffff290 */ /* 0x000fe4000fffe0ff */
[----:B------:R2:W-:Y:S01]  /*5770*/  @!UP0 UTMALDG.3D [UR24], [UR16], desc[UR38] ;  /* 0x00002618100085b4 */ /* 0x0005e20008011000 */
[----:B------:R-:W-:Y:S05]  /*5780*/  VOTEU.ALL UP0, P1 ;  /* 0x0000000000ff7886 */ /* 0x000fea0000800000 */
[----:B------:R2:W-:Y:S01]  /*5790*/  @!UP0 UTMALDG.3D [UR8], [UR16], desc[UR38] ;  /* 0x00002608100085b4 */ /* 0x0005e20008011000 */
[----:B------:R2:W-:Y:S01]  /*57a0*/  @!P1 SYNCS.ARRIVE.TRANS64.RED.A0TR RZ, [UR4+0x80], R2 ;  /* 0x00008002ffff99a7 */ /* 0x0005e20008300404 */
[----:B------:R-:W-:Y:S01]  /*57b0*/  SYNCS.ARRIVE.TRANS64.RED.A1T0 RZ, [UR7], RZ ;  /* 0x000000ffffff79a7 */ /* 0x000fe20008100407 */
[----:B------:R-:W3:Y:S02]  /*57c0*/  SYNCS.PHASECHK.TRANS64.TRYWAIT P0, [UR5+0x98], R0 ;  /* 0x00009800ff0075a7 */ /* 0x000ee40008001105 */
[----:B--23--:R-:W-:Y:S05]  /*57d0*/  @!P0 BRA `(.L_x_99) ;  /* 0x0000003400088947 */ /* 0x00cfea0003800000 */
.L_x_182:
[----:B------:R-:W-:Y:S01]  /*57e0*/  UIADD3 UR17, UPT, UPT, UR5, 0x80, URZ ;  /* 0x0000008005117890 */ /* 0x000fe2000fffe0ff */
[----:B------:R-:W-:Y:S01]  /*57f0*/  @!P1 IADD3 R2, P0, PT, R12, 0x580, RZ ;  /* 0x000005800c029810 */ /* 0x000fe20007f1e0ff */
[----:B------:R-:W-:Y:S01]  /*5800*/  UPLOP3.LUT UP4, UPT, UPT, UPT, UPT, 0x80, 0x8 ;  /* 0x000000000008789c */ /* 0x000fe20003f8f070 */
[----:B------:R-:W-:Y:S01]  /*5810*/  R2UR UR46, R65 ;  /* 0x00000000412e72ca */ /* 0x000fe200000e0000 */
[----:B------:R-:W-:Y:S01]  /*5820*/  UMOV UR38, 0x0 ;  /* 0x0000000000267882 */ /* 0x000fe20000000000 */
[----:B------:R-:W-:Y:S01]  /*5830*/  UMOV UR39, 0x10000000 ;  /* 0x1000000000277882 */ /* 0x000fe20000000000 */
[----:B------:R-:W-:Y:S01]  /*5840*/  UMOV UR19, UR27 ;  /* 0x0000001b00137c82 */ /* 0x000fe20008000000 */
[----:B------:R-:W-:Y:S01]  /*5850*/  UMOV UR20, UR36 ;  /* 0x0000002400147c82 */ /* 0x000fe20008000000 */
[----:B------:R-:W-:Y:S01]  /*5860*/  UMOV UR11, UR27 ;  /* 0x0000001b000b7c82 */ /* 0x000fe20008000000 */
[----:B------:R-:W-:Y:S01]  /*5870*/  UMOV UR12, UR36 ;  /* 0x00000024000c7c82 */ /* 0x000fe20008000000 */
[----:B------:R-:W-:Y:S01]  /*5880*/  UMOV UR9, UR17 ;  /* 0x0000001100097c82 */ /* 0x000fe20008000000 */
[----:B------:R-:W-:Y:S01]  /*5890*/  VOTEU.ALL UP0, P1 ;  /* 0x0000000000ff7886 */ /* 0x000fe20000800000 */
[----:B--2---:R-:W-:Y:S01]  /*58a0*/  @!P1 IMAD.X R0, RZ, RZ, R13, P0 ;  /* 0x000000ffff009224 */ /* 0x004fe200000e060d */
[----:B------:R-:W-:Y:S01]  /*58b0*/  R2UR UR28, R66 ;  /* 0x00000000421c72ca */ /* 0x000fe200000e0000 */
[----:B------:R-:W-:Y:S01]  /*58c0*/  UMOV UR36, UR29 ;  /* 0x0000001d00247c82 */ /* 0x000fe20008000000 */
[C---:B------:R-:W-:Y:S01]  /*58d0*/  ISETP.NE.AND P0, PT, R10.reuse, 0x2, PT ;  /* 0x000000020a00780c */ /* 0x040fe20003f05270 */
[----:B------:R-:W-:Y:S02]  /*58e0*/  @!UP0 ULEA UR4, UR6, UR21, 0xd ;  /* 0x0000001506048291 */ /* 0x000fe4000f8e68ff */
[----:B------:R-:W-:Y:S01]  /*58f0*/  @!UP0 UIADD3 UR18, UPT, UPT, UR26, 0x10, URZ ;  /* 0x000000101a128890 */ /* 0x000fe2000fffe0ff */
[----:B------:R-:W-:Y:S01]  /*5900*/  SEL R10, R10, RZ, P0 ;  /* 0x000000ff0a0a7207 */ /* 0x000fe20000000000 */
[----:B------:R-:W-:Y:S02]  /*5910*/  @!UP0 UIADD3 UR16, UPT, UPT, UR4, 0x200, URZ ;  /* 0x0000020004108890 */ /* 0x000fe4000fffe0ff */
[----:B------:R-:W-:Y:S02]  /*5920*/  @!UP0 UIADD3 UR8, UPT, UPT, UR4, 0x1200, URZ ;  /* 0x0000120004088890 */ /* 0x000fe4000fffe0ff */
[----:B------:R-:W-:Y:S01]  /*5930*/  UIADD3 UR4, UPT, UPT, UR6, 0x1, URZ ;  /* 0x0000000106047890 */ /* 0x000fe2000fffe0ff */
[----:B------:R-:W-:Y:S01]  /*5940*/  @!P1 R2UR UR6, R2 ;  /* 0x00000000020692ca */ /* 0x000fe200000e0000 */
[----:B------:R-:W-:Y:S02]  /*5950*/  @!UP0 UIADD3 UR10, UPT, UPT, UR26, 0x30, URZ ;  /* 0x000000301a0a8890 */ /* 0x000fe4000fffe0ff */
[----:B------:R-:W-:Y:S02]  /*5960*/  UISETP.NE.AND UP0, UPT, UR4, 0x3, UPT ;  /* 0x000000030400788c */ /* 0x000fe4000bf05270 */
[----:B------:R-:W-:Y:S02]  /*5970*/  UIADD3 UR26, UPT, UPT, UR13, UR46, URZ ;  /* 0x0000002e0d1a7290 */ /* 0x000fe4000fffe0ff */
[----:B------:R-:W-:Y:S01]  /*5980*/  USEL UR25, UR4, URZ, UP0 ;  /* 0x000000ff04197287 */ /* 0x000fe20008000000 */
[----:B------:R-:W-:Y:S01]  /*5990*/  @!P1 R2UR UR4, R0 ;  /* 0x00000000000492ca */ /* 0x000fe200000e0000 */
[----:B------:R-:W-:Y:S01]  /*59a0*/  USEL UR24, URZ, 0x1, UP0 ;  /* 0x00000001ff187887 */ /* 0x000fe20008000000 */
[----:B------:R-:W-:Y:S01]  /*59b0*/  SEL R0, RZ, 0x1, P0 ;  /* 0x00000001ff007807 */ /* 0x000fe20000000000 */
[----:B------:R-:W-:Y:S01]  /*59c0*/  VOTEU.ALL UP0, P1 ;  /* 0x0000000000ff7886 */ /* 0x000fe20000800000 */
[----:B------:R-:W-:Y:S01]  /*59d0*/  UIADD3 UR27, UPT, UPT, UR14, UR28, URZ ;  /* 0x0000001c0e1b7290 */ /* 0x000fe2000fffe0ff */
[----:B------:R-:W-:Y:S01]  /*59e0*/  IMAD.U32 R4, RZ, RZ, UR6 ;  /* 0x00000006ff047e24 */ /* 0x000fe2000f8e00ff */
[----:B------:R-:W-:Y:S02]  /*59f0*/  LOP3.LUT R9, R9, R0, RZ, 0x3c, !PT ;  /* 0x0000000009097212 */ /* 0x000fe400078e3cff */
[----:B------:R-:W-:Y:S02]  /*5a00*/  LOP3.LUT R11, R11, UR24, RZ, 0x3c, !PT ;  /* 0x000000180b0b7c12 */ /* 0x000fe4000f8e3cff */
[----:B------:R-:W-:Y:S03]  /*5a10*/  @!P1 R2UR UR6, R4 ;  /* 0x00000000040692ca */ /* 0x000fe600000e0000 */
[----:B------:R-:W-:Y:S01]  /*5a20*/  IMAD.U32 R5, RZ, RZ, UR4 ;  /* 0x00000004ff057e24 */ /* 0x000fe2000f8e00ff */
[----:B------:R-:W-:Y:S04]  /*5a30*/  UPRMT UR4, UR53, 0x654, UR17 ;  /* 0x0000065435047896 */ /* 0x000fe80008000011 */
[----:B------:R-:W-:Y:S11]  /*5a40*/  @!P1 R2UR UR7, R5 ;  /* 0x00000000050792ca */ /* 0x000ff600000e0000 */
[----:B------:R-:W-:Y:S02]  /*5a50*/  @!UPT UIADD3 URZ, UPT, UPT, URZ, URZ, URZ ;  /* 0x000000fffffff290 */ /* 0x000fe4000fffe0ff */
[----:B------:R2:W-:Y:S01]  /*5a60*/  @!UP0 UTMALDG.3D [UR16], [UR6], desc[UR38] ;  /* 0x00002610060085b4 */ /* 0x0005e20008011000 */
[----:B------:R-:W-:Y:S05]  /*5a70*/  VOTEU.ALL UP0, P1 ;  /* 0x0000000000ff7886 */ /* 0x000fea0000800000 */
[----:B------:R2:W-:Y:S01]  /*5a80*/  @!UP0 UTMALDG.3D [UR8], [UR6], desc[UR38] ;  /* 0x00002608060085b4 */ /* 0x0005e20008011000 */
[----:B------:R2:W-:Y:S01]  /*5a90*/  @!P1 SYNCS.ARRIVE.TRANS64.RED.A0TR RZ, [UR5+0x80], R3 ;  /* 0x00008003ffff99a7 */ /* 0x0005e20008300405 */
[----:B------:R-:W-:Y:S01]  /*5aa0*/  SYNCS.ARRIVE.TRANS64.RED.A1T0 RZ, [UR4], RZ ;  /* 0x000000ffffff79a7 */ /* 0x000fe20008100404 */
[----:B------:R-:W-:Y:S05]  /*5ab0*/  BRA.U UP2, `(.L_x_100) ;  /* 0xfffffff102947547 */ /* 0x000fea000b83ffff */
[----:B------:R-:W-:Y:S01]  /*5ac0*/  UIADD3 UR21, UPT, UPT, UR21, 0x98, URZ ;  /* 0x0000009815157890 */ /* 0x000fe2000fffe0ff */
[----:B--2---:R-:W-:-:S03]  /*5ad0*/  SHF.L.U32 R3, R11, 0x1f, RZ ;  /* 0x0000001f0b037819 */ /* 0x004fc600000006ff */
[----:B------:R-:W-:-:S09]  /*5ae0*/  ULEA UR4, UR25, UR21, 0x3 ;  /* 0x0000001519047291 */ /* 0x000fd2000f8e18ff */
[----:B------:R-:W2:Y:S02]  /*5af0*/  SYNCS.PHASECHK.TRANS64.TRYWAIT P0, [UR4], R3 ;  /* 0x00000003ff0075a7 */ /* 0x000ea40008001104 */
[----:B--2---:R-:W-:Y:S05]  /*5b00*/  @!P0 BRA `(.L_x_101) ;  /* 0x0000003000548947 */ /* 0x004fea0003800000 */
.L_x_184:
[----:B------:R-:W-:-:S04]  /*5b10*/  UIADD3 UR4, UPT, UPT, UR25, 0x1, URZ ;  /* 0x0000000119047890 */ /* 0x000fc8000fffe0ff */
[----:B------:R-:W-:-:S04]  /*5b20*/  UISETP.NE.AND UP0, UPT, UR4, 0x3, UPT ;  /* 0x000000030400788c */ /* 0x000fc8000bf05270 */
[----:B------:R-:W-:Y:S02]  /*5b30*/  USEL UR6, URZ, 0x1, UP0 ;  /* 0x00000001ff067887 */ /* 0x000fe40008000000 */
[----:B------:R-:W-:-:S04]  /*5b40*/  USEL UR4, UR4, URZ, UP0 ;  /* 0x000000ff04047287 */ /* 0x000fc80008000000 */
[----:B------:R-:W-:Y:S01]  /*5b50*/  ULEA UR5, UR4, UR21, 0x3 ;  /* 0x0000001504057291 */ /* 0x000fe2000f8e18ff */
[----:B------:R-:W-:-:S04]  /*5b60*/  LOP3.LUT R11, R11, UR6, RZ, 0x3c, !PT ;  /* 0x000000060b0b7c12 */ /* 0x000fc8000f8e3cff */
[----:B--2---:R-:W-:-:S04]  /*5b70*/  SHF.L.U32 R3, R11, 0x1f, RZ ;  /* 0x0000001f0b037819 */ /* 0x004fc800000006ff */
[----:B------:R-:W2:Y:S02]  /*5b80*/  SYNCS.PHASECHK.TRANS64.TRYWAIT P0, [UR5], R3 ;  /* 0x00000003ff0075a7 */ /* 0x000ea40008001105 */
[----:B--2---:R-:W-:Y:S05]  /*5b90*/  @!P0 BRA `(.L_x_102) ;  /* 0x0000003000488947 */ /* 0x004fea0003800000 */
.L_x_186:
[----:B------:R-:W-:-:S04]  /*5ba0*/  UIADD3 UR4, UPT, UPT, UR4, 0x1, URZ ;  /* 0x0000000104047890 */ /* 0x000fc8000fffe0ff */
[----:B------:R-:W-:-:S04]  /*5bb0*/  UISETP.NE.AND UP0, UPT, UR4, 0x3, UPT ;  /* 0x000000030400788c */ /* 0x000fc8000bf05270 */
[----:B------:R-:W-:Y:S02]  /*5bc0*/  USEL UR5, URZ, 0x1, UP0 ;  /* 0x00000001ff057887 */ /* 0x000fe40008000000 */
[----:B------:R-:W-:-:S04]  /*5bd0*/  USEL UR4, UR4, URZ, UP0 ;  /* 0x000000ff04047287 */ /* 0x000fc80008000000 */
[----:B------:R-:W-:Y:S01]  /*5be0*/  ULEA UR4, UR4, UR21, 0x3 ;  /* 0x0000001504047291 */ /* 0x000fe2000f8e18ff */
[----:B--2---:R-:W-:-:S04]  /*5bf0*/  LOP3.LUT R3, R11, UR5, RZ, 0x3c, !PT ;  /* 0x000000050b037c12 */ /* 0x004fc8000f8e3cff */
[----:B------:R-:W-:Y:S01]  /*5c00*/  SHF.L.U32 R3, R3, 0x1f, RZ ;  /* 0x0000001f03037819 */ /* 0x000fe200000006ff */
[----:B------:R-:W-:-:S07]  /*5c10*/  IMAD.U32 R0, RZ, RZ, UR4 ;  /* 0x00000004ff007e24 */ /* 0x000fce000f8e00ff */
.L_x_103:
[----:B--2---:R2:W3:Y:S02]  /*5c20*/  SYNCS.PHASECHK.TRANS64.TRYWAIT P0, [R0+URZ], R3 ;  /* 0x00000003000075a7 */ /* 0x0044e400080011ff */
[----:B---3--:R-:W-:Y:S05]  /*5c30*/  @!P0 NANOSLEEP.SYNCS 0x989680 ;  /* 0x009896800000895d */ /* 0x008fea0003900000 */
[----:B------:R-:W3:Y:S02]  /*5c40*/  @!P0 SYNCS.PHASECHK.TRANS64 P0, [R0+URZ], R3 ;  /* 0x00000003000085a7 */ /* 0x000ee400080010ff */
[----:B-1-3--:R-:W-:Y:S05]  /*5c50*/  @P0 EXIT ;  /* 0x000000000000094d */ /* 0x00afea0003800000 */
[----:B------:R-:W-:Y:S05]  /*5c60*/  BRA `(.L_x_103) ;  /* 0xfffffffc00ec7947 */ /* 0x000fea000383ffff */
.L_x_91:
[----:B------:R-:W-:-:S06]  /*5c70*/  UISETP.GE.AND UP0, UPT, UR20, 0x4, UPT ;  /* 0x000000041400788c */ /* 0x000fcc000bf06270 */
[----:B------:R-:W-:-:S13]  /*5c80*/  PLOP3.LUT P0, PT, PT, PT, UP0, 0x80, 0x8 ;  /* 0x000000000008781c */ /* 0x000fda0003f0f008 */
[----:B-1----:R-:W-:Y:S05]  /*5c90*/  @!P0 EXIT ;  /* 0x000000000000894d */ /* 0x002fea0003800000 */
[----:B------:R-:W-:Y:S01]  /*5ca0*/  BAR.SYNC.DEFER_BLOCKING 0x6, 0xa0 ;  /* 0x0182800000007b1d */ /* 0x000fe20000010000 */
[C---:B------:R-:W-:Y:S01]  /*5cb0*/  IMAD.SHL.U32 R3, R70.reuse, 0x10, RZ ;  /* 0x0000001046037824 */ /* 0x040fe200078e00ff */
[----:B------:R-:W-:Y:S01]  /*5cc0*/  LOP3.LUT R76, R70, 0x60, RZ, 0xc0, !PT ;  /* 0x00000060464c7812 */ /* 0x000fe200078ec0ff */
[----:B------:R-:W-:Y:S01]  /*5cd0*/  IMAD.SHL.U32 R4, R64, 0x200000, RZ ;  /* 0x0020000040047824 */ /* 0x000fe200078e00ff */
[----:B------:R-:W-:Y:S01]  /*5ce0*/  LOP3.LUT R71, R70, 0x2, RZ, 0xc0, !PT ;  /* 0x0000000246477812 */ /* 0x000fe200078ec0ff */
[----:B------:R-:W-:Y:S01]  /*5cf0*/  IMAD.SHL.U32 R6, R64, 0x200, RZ ;  /* 0x0000020040067824 */ /* 0x000fe200078e00ff */
[----:B------:R-:W-:Y:S01]  /*5d00*/  UMOV UR49, 0x400 ;  /* 0x0000040000317882 */ /* 0x000fe20000000000 */
[----:B------:R-:W1:Y:S01]  /*5d10*/  LDCU.64 UR4, c[0x0][0x890] ;  /* 0x00011200ff0477ac */ /* 0x000e620008000a00 */
[----:B------:R-:W2:Y:S01]  /*5d20*/  LDC.64 R62, c[0x0][0x8b0] ;  /* 0x00022c00ff3e7b82 */ /* 0x000ea20000000a00 */
[C---:B------:R-:W-:Y:S01]  /*5d30*/  LOP3.LUT R75, R3.reuse, 0x590, RZ, 0xc0, !PT ;  /* 0x00000590034b7812 */ /* 0x040fe200078ec0ff */
[C---:B------:R-:W-:Y:S01]  /*5d40*/  IMAD.SHL.U32 R2, R70.reuse, 0x2, RZ ;  /* 0x0000000246027824 */ /* 0x040fe200078e00ff */
[----:B------:R-:W-:Y:S01]  /*5d50*/  ULEA UR49, UR53, UR49, 0x18 ;  /* 0x0000003135317291 */ /* 0x000fe2000f8ec0ff */
[----:B------:R-:W-:Y:S01]  /*5d60*/  LOP3.LUT R3, R3, 0x60, RZ, 0xc0, !PT ;  /* 0x0000006003037812 */ /* 0x000fe200078ec0ff */
[----:B------:R-:W-:Y:S01]  /*5d70*/  IMAD.U32 R23, R70, 0x10000, RZ ;  /* 0x0001000046177824 */ /* 0x000fe200078e00ff */
[----:B------:R-:W-:Y:S01]  /*5d80*/  LOP3.LUT R4, R4, 0x200000, RZ, 0xc0, !PT ;  /* 0x0020000004047812 */ /* 0x000fe200078ec0ff */
[----:B------:R-:W-:Y:S01]  /*5d90*/  IMAD.MOV.U32 R22, RZ, RZ, RZ ;  /* 0x000000ffff167224 */ /* 0x000fe200078e00ff */
[----:B------:R-:W3:Y:S01]  /*5da0*/  LDC.64 R60, c[0x0][0x8a8] ;  /* 0x00022a00ff3c7b82 */ /* 0x000ee20000000a00 */
[----:B------:R-:W-:-:S02]  /*5db0*/  LOP3.LUT R70, R70, 0x4, RZ, 0xc0, !PT ;  /* 0x0000000446467812 */ /* 0x000fc400078ec0ff */
[----:B------:R-:W-:Y:S02]  /*5dc0*/  CS2R R72, SRZ ;  /* 0x0000000000487805 */ /* 0x000fe4000001ff00 */
[----:B------:R-:W-:Y:S01]  /*5dd0*/  LOP3.LUT R75, R75, 0x200, R6, 0xf8, !PT ;  /* 0x000002004b4b7812 */ /* 0x000fe200078ef806 */
[----:B------:R-:W-:Y:S01]  /*5de0*/  IMAD.MOV.U32 R69, RZ, RZ, RZ ;  /* 0x000000ffff457224 */ /* 0x000fe200078e00ff */
[----:B------:R-:W-:Y:S01]  /*5df0*/  LOP3.LUT R2, R3, 0xc, R2, 0xf8, !PT ;  /* 0x0000000c03027812 */ /* 0x000fe200078ef802 */
[----:B------:R-:W-:Y:S01]  /*5e00*/  IMAD.MOV R71, RZ, RZ, -R71 ;  /* 0x000000ffff477224 */ /* 0x000fe200078e0a47 */
[----:B------:R-:W-:Y:S01]  /*5e10*/  LOP3.LUT R23, R4, 0x400000, R23, 0xf8, !PT ;  /* 0x0040000004177812 */ /* 0x000fe200078ef817 */
[----:B------:R-:W4:Y:S01]  /*5e20*/  LDS R0, [UR49+0x170] ;  /* 0x00017031ff007984 */ /* 0x000f220008000800 */
[----:B-1----:R-:W-:Y:S01]  /*5e30*/  IMAD.U32 R78, RZ, RZ, UR4 ;  /* 0x00000004ff4e7e24 */ /* 0x002fe2000f8e00ff */
[----:B------:R-:W-:Y:S01]  /*5e40*/  UIADD3 UR4, UPT, UPT, UR49, 0x200, URZ ;  /* 0x0000020031047890 */ /* 0x000fe2000fffe0ff */
[----:B------:R-:W-:Y:S01]  /*5e50*/  IADD3 R74, PT, PT, -R70, 0x2, RZ ;  /* 0x00000002464a7810 */ /* 0x000fe20007ffe1ff */
[----:B------:R-:W-:Y:S01]  /*5e60*/  IMAD.MOV R70, RZ, RZ, -R70 ;  /* 0x000000ffff467224 */ /* 0x000fe200078e0a46 */
[----:B------:R-:W-:Y:S01]  /*5e70*/  LOP3.LUT R75, R75, R2, RZ, 0xfc, !PT ;  /* 0x000000024b4b7212 */ /* 0x000fe200078efcff */
[----:B------:R-:W1:Y:S01]  /*5e80*/  LDCU UR61, c[0x0][0x370] ;  /* 0x00006e00ff3d77ac */ /* 0x000e620008000800 */
[----:B------:R-:W-:Y:S01]  /*5e90*/  MOV R77, UR5 ;  /* 0x00000005004d7c02 */ /* 0x000fe20008000f00 */
[----:B------:R-:W-:Y:S01]  /*5ea0*/  IMAD.SHL.U32 R74, R74, 0x10, RZ ;  /* 0x000000104a4a7824 */ /* 0x000fe200078e00ff */
[----:B------:R-:W-:Y:S01]  /*5eb0*/  MOV R79, UR4 ;  /* 0x00000004004f7c02 */ /* 0x000fe20008000f00 */
[----:B------:R-:W-:Y:S01]  /*5ec0*/  UMOV UR52, 0x1 ;  /* 0x0000000100347882 */ /* 0x000fe20000000000 */
[----:B------:R-:W-:Y:S01]  /*5ed0*/  LEA R75, R75, UR4, 0x2 ;  /* 0x000000044b4b7c11 */ /* 0x000fe2000f8e10ff */
[----:B------:R-:W1:Y:S01]  /*5ee0*/  LDCU UR43, c[0x0][0xb0c] ;  /* 0x00016180ff2b77ac */ /* 0x000e620008000800 */
[----:B------:R-:W1:Y:S01]  /*5ef0*/  LDCU UR39, c[0x0][0xb30] ;  /* 0x00016600ff2777ac */ /* 0x000e620008000800 */
[----:B------:R-:W1:Y:S01]  /*5f00*/  LDCU.64 UR54, c[0x0][0x888] ;  /* 0x00011100ff3677ac */ /* 0x000e620008000a00 */
[----:B------:R-:W1:Y:S01]  /*5f10*/  LDCU.64 UR40, c[0x0][0xb28] ;  /* 0x00016500ff2877ac */ /* 0x000e620008000a00 */
[----:B------:R-:W1:Y:S01]  /*5f20*/  LDCU.128 UR56, c[0x0][0xb10] ;  /* 0x00016200ff3877ac */ /* 0x000e620008000c00 */
[----:B------:R-:W1:Y:S01]  /*5f30*/  LDCU UR60, c[0x0][0x374] ;  /* 0x00006e80ff3c77ac */ /* 0x000e620008000800 */
[----:B------:R-:W-:Y:S01]  /*5f40*/  UMOV UR48, URZ ;  /* 0x000000ff00307c82 */ /* 0x000fe20008000000 */
[----:B------:R-:W-:Y:S01]  /*5f50*/  UMOV UR51, URZ ;  /* 0x000000ff00337c82 */ /* 0x000fe20008000000 */
[----:B------:R-:W-:Y:S01]  /*5f60*/  UMOV UR50, URZ ;  /* 0x000000ff00327c82 */ /* 0x000fe20008000000 */
[----:B-1234-:R-:W-:-:S07]  /*5f70*/  IMAD.IADD R23, R0, 0x1, R23 ;  /* 0x0000000100177824 */ /* 0x01efce00078e0217 */
.L_x_134:
[C---:B------:R-:W-:Y:S02]  /*5f80*/  LEA R3, R69.reuse, UR49, 0x3 ;  /* 0x0000003145037c11 */ /* 0x040fe4000f8e18ff */
[----:B------:R-:W-:Y:S02]  /*5f90*/  SHF.L.U32 R0, R72, 0x1f, RZ ;  /* 0x0000001f48007819 */ /* 0x000fe400000006ff */
[----:B------:R-:W-:Y:S02]  /*5fa0*/  LEA R5, R69, UR49, 0x4 ;  /* 0x0000003145057c11 */ /* 0x000fe4000f8e20ff */
[----:B------:R-:W1:Y:S02]  /*5fb0*/  SYNCS.PHASECHK.TRANS64.TRYWAIT P0, [R3+URZ+0xc0], R0 ;  /* 0x0000c000030075a7 */ /* 0x000e6400080011ff */
[----:B-12-4-:R-:W-:Y:S05]  /*5fc0*/  @!P0 BRA `(.L_x_104) ;  /* 0x0000002c00548947 */ /* 0x016fea0003800000 */
.L_x_187:
        /* <DEDUP_REMOVED lines=11> */
[----:B------:R-:W-:Y:S01]  /*6080*/  PLOP3.LUT P0, PT, PT, PT, UP1, 0x80, 0x8 ;  /* 0x000000000008781c */ /* 0x000fe20003f0f018 */
[----:B------:R-:W-:Y:S11]  /*6090*/  UP2UR UR63, UPR, URZ, 0x2 ;  /* 0x00000002ff3f7883 */ /* 0x000ff60008000000 */
[----:B------:R-:W-:Y:S01]  /*60a0*/  @!UPT UIADD3 URZ, UPT, UPT, URZ, URZ, URZ ;  /* 0x000000fffffff290 */ /* 0x000fe2000fffe0ff */
[----:B-1----:R-:W-:Y:S02]  /*60b0*/  @P0 SHF.R.U32.HI R0, RZ, 0x10, R5 ;  /* 0x00000010ff000819 */ /* 0x002fe40000011605 */
        /* <DEDUP_REMOVED lines=12> */
[----:B------:R-:W2:Y:S01]  /*6180*/  LDCU UR12, c[0x0][0xb20] ;  /* 0x00016400ff0c77ac */ /* 0x000ea20008000800 */
[----:B------:R-:W-:Y:S02]  /*6190*/  UIMAD.WIDE.U32 UR4, UR60, UR59, URZ ;  /* 0x0000003b3c0472a5 */ /* 0x000fe4000f8e00ff */
[----:B------:R-:W-:Y:S02]  /*61a0*/  UIMAD.WIDE.U32 UR6, UR61, UR56, URZ ;  /* 0x000000383d0672a5 */ /* 0x000fe4000f8e00ff */
[----:B------:R-:W-:Y:S02]  /*61b0*/  UISETP.NE.AND UP0, UPT, UR58, 0x1, UPT ;  /* 0x000000013a00788c */ /* 0x000fe4000bf05270 */
[----:B------:R-:W-:Y:S02]  /*61c0*/  UIMAD.WIDE.U32 UR8, UR37, UR59, URZ ;  /* 0x0000003b250872a5 */ /* 0x000fe4000f8e00ff */
[----:B------:R-:W-:Y:S02]  /*61d0*/  UIMAD.WIDE.U32 UR10, UR38, UR56, URZ ;  /* 0x00000038260a72a5 */ /* 0x000fe4000f8e00ff */
[----:B------:R-:W-:Y:S02]  /*61e0*/  UISETP.NE.AND UP1, UPT, UR43, 0x1, UPT ;  /* 0x000000012b00788c */ /* 0x000fe4000bf25270 */
[----:B------:R-:W-:Y:S01]  /*61f0*/  UISETP.NE.AND UP2, UPT, UR42, 0x1, UPT ;  /* 0x000000012a00788c */ /* 0x000fe2000bf45270 */
[----:B------:R-:W-:Y:S02]  /*6200*/  UMOV UR4, UR5 ;  /* 0x0000000500047c82 */ /* 0x000fe40008000000 */
[----:B--2---:R-:W-:Y:S03]  /*6210*/  USHF.R.U32.HI UR5, URZ, UR12, UR4 ;  /* 0x0000000cff057299 */ /* 0x004fe60008011604 */
[----:B------:R-:W-:Y:S02]  /*6220*/  UMOV UR4, UR7 ;  /* 0x0000000700047c82 */ /* 0x000fe40008000000 */
[----:B------:R-:W-:Y:S02]  /*6230*/  USHF.R.U32.HI UR7, URZ, UR57, UR4 ;  /* 0x00000039ff077299 */ /* 0x000fe40008011604 */
[----:B------:R-:W-:Y:S02]  /*6240*/  USEL UR4, UR60, UR5, !UP0 ;  /* 0x000000053c047287 */ /* 0x000fe4000c000000 */
[----:B------:R-:W-:Y:S01]  /*6250*/  USEL UR7, UR61, UR7, !UP1 ;  /* 0x000000073d077287 */ /* 0x000fe2000c800000 */
[----:B------:R-:W-:Y:S01]  /*6260*/  UMOV UR5, UR9 ;  /* 0x0000000900057c82 */ /* 0x000fe20008000000 */
[----:B------:R-:W-:Y:S02]  /*6270*/  UIMAD.WIDE.U32 UR8, UR4, UR40, URZ ;  /* 0x00000028040872a5 */ /* 0x000fe4000f8e00ff */
[----:B------:R-:W-:Y:S03]  /*6280*/  USHF.R.U32.HI UR6, URZ, UR12, UR5 ;  /* 0x0000000cff067299 */ /* 0x000fe60008011605 */
[----:B------:R-:W-:Y:S01]  /*6290*/  UMOV UR5, UR11 ;  /* 0x0000000b00057c82 */ /* 0x000fe20008000000 */
[----:B------:R-:W-:Y:S02]  /*62a0*/  UIMAD.WIDE.U32 UR10, UR7, UR40, URZ ;  /* 0x00000028070a72a5 */ /* 0x000fe4000f8e00ff */
[----:B------:R-:W-:Y:S02]  /*62b0*/  USHF.R.U32.HI UR12, URZ, UR57, UR5 ;  /* 0x00000039ff0c7299 */ /* 0x000fe40008011605 */
[----:B------:R-:W-:Y:S01]  /*62c0*/  USEL UR6, UR37, UR6, !UP0 ;  /* 0x0000000625067287 */ /* 0x000fe2000c000000 */
[----:B------:R-:W-:Y:S02]  /*62d0*/  UMOV UR5, UR9 ;  /* 0x0000000900057c82 */ /* 0x000fe40008000000 */
[----:B------:R-:W-:Y:S01]  /*62e0*/  UMOV UR10, UR11 ;  /* 0x0000000b000a7c82 */ /* 0x000fe20008000000 */
[----:B------:R-:W-:Y:S02]  /*62f0*/  @UP2 USHF.R.U32.HI UR4, URZ, UR41, UR5 ;  /* 0x00000029ff042299 */ /* 0x000fe40008011605 */
[----:B------:R-:W-:Y:S02]  /*6300*/  @UP2 USHF.R.U32.HI UR7, URZ, UR41, UR10 ;  /* 0x00000029ff072299 */ /* 0x000fe4000801160a */
[----:B------:R-:W-:Y:S02]  /*6310*/  UIMAD UR4, UR42, UR4, URZ ;  /* 0x000000042a0472a4 */ /* 0x000fe4000f8e02ff */
[----:B------:R-:W-:Y:S02]  /*6320*/  UIMAD.WIDE.U32 UR10, UR6, UR40, URZ ;  /* 0x00000028060a72a5 */ /* 0x000fe4000f8e00ff */
[----:B------:R-:W-:Y:S02]  /*6330*/  USEL UR5, UR38, UR12, !UP1 ;  /* 0x0000000c26057287 */ /* 0x000fe4000c800000 */
[----:B------:R-:W-:Y:S02]  /*6340*/  UIMAD UR8, UR42, UR7, URZ ;  /* 0x000000072a0872a4 */ /* 0x000fe4000f8e02ff */
[----:B------:R-:W-:Y:S03]  /*6350*/  UISETP.GE.AND UP0, UPT, UR6, UR4, UPT ;  /* 0x000000040600728c */ /* 0x000fe6000bf06270 */
[----:B------:R-:W-:Y:S01]  /*6360*/  UMOV UR4, UR11 ;  /* 0x0000000b00047c82 */ /* 0x000fe20008000000 */
[----:B------:R-:W-:Y:S02]  /*6370*/  UISETP.GE.OR UP0, UPT, UR5, UR8, UP0 ;  /* 0x000000080500728c */ /* 0x000fe40008706670 */
[----:B------:R-:W-:Y:S02]  /*6380*/  USHF.R.U32.HI UR4, URZ, UR41, UR4 ;  /* 0x00000029ff047299 */ /* 0x000fe40008011604 */
[----:B------:R-:W-:Y:S02]  /*6390*/  UIMAD.WIDE.U32 UR8, UR5, UR40, URZ ;  /* 0x00000028050872a5 */ /* 0x000fe4000f8e00ff */
[----:B------:R-:W-:Y:S02]  /*63a0*/  USEL UR11, UR6, UR4, !UP2 ;  /* 0x00000004060b7287 */ /* 0x000fe4000d000000 */
[----:B------:R-:W-:Y:S02]  /*63b0*/  UIADD3 UR8, UPT, UPT, -UR5, URZ, URZ ;  /* 0x000000ff05087290 */ /* 0x000fe4000fffe1ff */
[----:B------:R-:W-:Y:S01]  /*63c0*/  UIADD3 UR10, UPT, UPT, -UR11, URZ, URZ ;  /* 0x000000ff0b0a7290 */ /* 0x000fe2000fffe1ff */
[----:B------:R-:W-:Y:S01]  /*63d0*/  @!UP0 UMOV UR4, UR9 ;  /* 0x0000000900048c82 */ /* 0x000fe20008000000 */
[----:B------:R-:W-:Y:S02]  /*63e0*/  UIADD3 UR9, UPT, UPT, -UR6, URZ, URZ ;  /* 0x000000ff06097290 */ /* 0x000fe4000fffe1ff */
[----:B------:R-:W-:Y:S02]  /*63f0*/  @!UP0 USHF.R.U32.HI UR4, URZ, UR41, UR4 ;  /* 0x00000029ff048299 */ /* 0x000fe40008011604 */
[----:B------:R-:W-:Y:S02]  /*6400*/  UIMAD UR10, UR42, UR10, UR6 ;  /* 0x0000000a2a0a72a4 */ /* 0x000fe4000f8e0206 */
[----:B------:R-:W-:Y:S04]  /*6410*/  @!UP0 USEL UR4, UR5, UR4, !UP2 ;  /* 0x0000000405048287 */ /* 0x000fe8000d000000 */
[----:B------:R-:W-:Y:S02]  /*6420*/  @!UP0 UIMAD UR10, UR7, UR10, UR4 ;  /* 0x0000000a070a82a4 */ /* 0x000fe4000f8e0204 */
[----:B------:R-:W-:Y:S02]  /*6430*/  @!UP0 UIADD3 UR11, UPT, UPT, UR11, -UR4, URZ ;  /* 0x800000040b0b8290 */ /* 0x000fe4000fffe0ff */
[----:B------:R-:W-:Y:S02]  /*6440*/  UIMAD UR7, UR43, UR8, UR38 ;  /* 0x000000082b0772a4 */ /* 0x000fe4000f8e0226 */
[----:B------:R-:W-:Y:S02]  /*6450*/  @!UP0 UIMAD UR6, UR11, UR42, UR5 ;  /* 0x0000002a0b0682a4 */ /* 0x000fe4000f8e0205 */
[----:B------:R-:W-:Y:S01]  /*6460*/  UIMAD UR4, UR58, UR9, UR37 ;  /* 0x000000093a0472a4 */ /* 0x000fe2000f8e0225 */
[----:B------:R-:W-:Y:S02]  /*6470*/  @!UP0 UMOV UR5, UR10 ;  /* 0x0000000a00058c82 */ /* 0x000fe40008000000 */
[----:B------:R-:W-:Y:S02]  /*6480*/  UIMAD UR38, UR5, UR43, UR7 ;  /* 0x0000002b052672a4 */ /* 0x000fe4000f8e0207 */
[----:B------:R-:W-:Y:S11]  /*6490*/  UIMAD UR37, UR6, UR58, UR4 ;  /* 0x0000003a062572a4 */ /* 0x000ff6000f8e0204 */
[----:B------:R-:W-:Y:S01]  /*64a0*/  @!UPT UIADD3 URZ, UPT, UPT, URZ, URZ, URZ ;  /* 0x000000fffffff290 */ /* 0x000fe2000fffe0ff */
.L_x_105:
[----:B------:R-:W-:Y:S01]  /*64b0*/  UISETP.NE.AND UP0, UPT, UR39, 0x1, UPT ;  /* 0x000000012700788c */ /* 0x000fe2000bf05270 */
[----:B------:R-:W-:Y:S01]  /*64c0*/  R2UR UR11, R79 ;  /* 0x000000004f0b72ca */ /* 0x000fe200000e0000 */
[----:B------:R-:W-:Y:S01]  /*64d0*/  USHF.L.U32 UR46, UR27, 0x6, URZ ;  /* 0x000000061b2e7899 */ /* 0x000fe200080006ff */
[----:B------:R-:W-:Y:S01]  /*64e0*/  IADD3 R69, PT, PT, R69, 0x1, RZ ;  /* 0x0000000145457810 */ /* 0x000fe20007ffe0ff */
[----:B------:R-:W-:Y:S07]  /*64f0*/  USHF.L.U32 UR45, UR26, 0x6, URZ ;  /* 0x000000061a2d7899 */ /* 0x000fee00080006ff */
[----:B------:R-:W2:Y:S01]  /*6500*/  @!UP0 LDCU.128 UR12, c[0x0][0xb10] ;  /* 0x00016200ff0c87ac */ /* 0x000ea20008000c00 */
[----:B------:R-:W3:Y:S01]  /*6510*/  @!UP0 LDCU UR5, c[0x0][0xb0c] ;  /* 0x00016180ff0587ac */ /* 0x000ee20008000800 */
[----:B------:R-:W4:Y:S01]  /*6520*/  @!UP0 LDCU UR10, c[0x0][0xb20] ;  /* 0x00016400ff0a87ac */ /* 0x000f220008000800 */
[----:B--2---:R-:W-:Y:S02]  /*6530*/  UIMAD.WIDE.U32 UR8, UR38, UR12, URZ ;  /* 0x0000000c260872a5 */ /* 0x004fe4000f8e00ff */
[----:B------:R-:W-:Y:S02]  /*6540*/  UIMAD.WIDE.U32 UR6, UR37, UR15, URZ ;  /* 0x0000000f250672a5 */ /* 0x000fe4000f8e00ff */
[----:B------:R-:W-:Y:S03]  /*6550*/  @!UP0 UISETP.NE.AND UP1, UPT, UR14, 0x1, UPT ;  /* 0x000000010e00888c */ /* 0x000fe6000bf25270 */
[----:B------:R-:W-:Y:S01]  /*6560*/  @!UP0 UMOV UR4, UR9 ;  /* 0x0000000900048c82 */ /* 0x000fe20008000000 */
[----:B---3--:R-:W-:Y:S02]  /*6570*/  @!UP0 UISETP.NE.AND UP2, UPT, UR5, 0x1, UPT ;  /* 0x000000010500888c */ /* 0x008fe4000bf45270 */
[----:B------:R-:W-:Y:S01]  /*6580*/  @!UP0 USHF.R.U32.HI UR4, URZ, UR13, UR4 ;  /* 0x0000000dff048299 */ /* 0x000fe20008011604 */
[----:B------:R-:W-:Y:S02]  /*6590*/  @!UP0 UMOV UR6, UR7 ;  /* 0x0000000700068c82 */ /* 0x000fe40008000000 */
[----:B----4-:R-:W-:Y:S02]  /*65a0*/  @!UP0 USHF.R.U32.HI UR6, URZ, UR10, UR6 ;  /* 0x0000000aff068299 */ /* 0x010fe40008011606 */
[----:B------:R-:W-:Y:S02]  /*65b0*/  @!UP0 USEL UR7, UR38, UR4, !UP2 ;  /* 0x0000000426078287 */ /* 0x000fe4000d000000 */
[----:B------:R-:W-:Y:S04]  /*65c0*/  @!UP0 USEL UR6, UR37, UR6, !UP1 ;  /* 0x0000000625068287 */ /* 0x000fe8000c800000 */
[----:B------:R-:W-:Y:S02]  /*65d0*/  @!UP0 UIADD3 UR4, UPT, UPT, -UR7, UR6, URZ ;  /* 0x0000000607048290 */ /* 0x000fe4000fffe1ff */
[----:B------:R-:W-:Y:S02]  /*65e0*/  @!UP0 UIADD3 UR6, UPT, UPT, UR7, -UR6, URZ ;  /* 0x8000000607068290 */ /* 0x000fe4000fffe0ff */
[----:B------:R-:W-:Y:S02]  /*65f0*/  @!UP0 UIMAD UR38, UR4, UR5, UR38 ;  /* 0x00000005042682a4 */ /* 0x000fe4000f8e0226 */
[----:B------:R-:W-:Y:S02]  /*6600*/  @!UP0 UIMAD UR37, UR6, UR14, UR37 ;  /* 0x0000000e062582a4 */ /* 0x000fe4000f8e0225 */
[----:B------:R-:W-:Y:S09]  /*6610*/  ULOP3.LUT UP0, URZ, UR11, 0x1b0, URZ, 0xc0, !UPT ;  /* 0x000001b00bff7892 */ /* 0x000ff2000f80c0ff */
[----:B------:R-:W-:Y:S05]  /*6620*/  BRA.U !UP0, `(.L_x_106) ;  /* 0x00000001087c7547 */ /* 0x000fea000b800000 */
[----:B------:R-:W2:Y:S01]  /*6630*/  LDCU.64 UR8, c[0x4][0x80] ;  /* 0x01001000ff0877ac */ /* 0x000ea20008000a00 */
[----:B------:R-:W-:Y:S01]  /*6640*/  MOV R2, 0x0 ;  /* 0x0000000000027802 */ /* 0x000fe20000000f00 */
[----:B------:R-:W-:Y:S02]  /*6650*/  HFMA2 R12, -RZ, RZ, 0, 5.9604644775390625e-08 ;  /* 0x00000001ff0c7431 */ /* 0x000fe400000001ff */
[----:B------:R-:W-:Y:S01]  /*6660*/  IMAD.MOV.U32 R8, RZ, RZ, 0x70 ;  /* 0x00000070ff087424 */ /* 0x000fe200078e00ff */
[----:B------:R3:W4:Y:S01]  /*6670*/  LDC.64 R14, c[0x4][R2] ;  /* 0x01000000020e7b82 */ /* 0x0007220000000a00 */
[----:B------:R-:W1:Y:S01]  /*6680*/  LDCU.64 UR6, c[0x4][0x88] ;  /* 0x01001100ff0677ac */ /* 0x000e620008000a00 */
[----:B------:R-:W-:Y:S01]  /*6690*/  IMAD.MOV.U32 R13, RZ, RZ, RZ ;  /* 0x000000ffff0d7224 */ /* 0x000fe200078e00ff */
[----:B------:R-:W1:Y:S01]  /*66a0*/  LDCU.64 UR4, c[0x4][0x8] ;  /* 0x01000100ff0477ac */ /* 0x000e620008000a00 */
[----:B--2---:R-:W-:Y:S01]  /*66b0*/  MOV R5, UR9 ;  /* 0x0000000900057c02 */ /* 0x004fe20008000f00 */
[----:B------:R-:W-:Y:S01]  /*66c0*/  IMAD.U32 R4, RZ, RZ, UR8 ;  /* 0x00000008ff047e24 */ /* 0x000fe2000f8e00ff */
[----:B-1----:R-:W-:Y:S01]  /*66d0*/  MOV R7, UR7 ;  /* 0x0000000700077c02 */ /* 0x002fe20008000f00 */
[----:B------:R-:W-:Y:S01]  /*66e0*/  IMAD.U32 R6, RZ, RZ, UR6 ;  /* 0x00000006ff067e24 */ /* 0x000fe2000f8e00ff */
[----:B------:R-:W-:Y:S01]  /*66f0*/  MOV R11, UR5 ;  /* 0x00000005000b7c02 */ /* 0x000fe20008000f00 */
[----:B------:R-:W-:Y:S02]  /*6700*/  IMAD.U32 R10, RZ, RZ, UR4 ;  /* 0x00000004ff0a7e24 */ /* 0x000fe4000f8e00ff */
[----:B------:R-:W-:Y:S07]  /*6710*/  LEPC R20, `(.L_x_107) ;  /* 0x000000001014794e */ /* 0x000fee0000000000 */
[----:B---345:R-:W-:Y:S05]  /*6720*/  CALL.ABS.NOINC R14 ;  /* 0x000000000e007343 */ /* 0x038fea0003c00000 */
.L_x_107:
[----:B------:R-:W1:Y:S01]  /*6730*/  LDCU.64 UR8, c[0x4][0x80] ;  /* 0x01001000ff0877ac */ /* 0x000e620008000a00 */
[----:B------:R-:W2:Y:S01]  /*6740*/  LDC.64 R2, c[0x4][R2] ;  /* 0x0100000002027b82 */ /* 0x000ea20000000a00 */
[----:B------:R-:W-:Y:S02]  /*6750*/  HFMA2 R12, -RZ, RZ, 0, 5.9604644775390625e-08 ;  /* 0x00000001ff0c7431 */ /* 0x000fe400000001ff */
[----:B------:R-:W-:Y:S02]  /*6760*/  IMAD.MOV.U32 R8, RZ, RZ, 0x70 ;  /* 0x00000070ff087424 */ /* 0x000fe400078e00ff */
[----:B------:R-:W-:Y:S01]  /*6770*/  IMAD.MOV.U32 R13, RZ, RZ, RZ ;  /* 0x000000ffff0d7224 */ /* 0x000fe200078e00ff */
[----:B------:R-:W3:Y:S01]  /*6780*/  LDCU.64 UR6, c[0x4][0x88] ;  /* 0x01001100ff0677ac */ /* 0x000ee20008000a00 */
[----:B------:R-:W4:Y:S01]  /*6790*/  LDCU.64 UR4, c[0x4][0x8] ;  /* 0x01000100ff0477ac */ /* 0x000f220008000a00 */
[----:B-1----:R-:W-:Y:S02]  /*67a0*/  MOV R4, UR8 ;  /* 0x0000000800047c02 */ /* 0x002fe40008000f00 */
[----:B------:R-:W-:Y:S02]  /*67b0*/  MOV R5, UR9 ;  /* 0x0000000900057c02 */ /* 0x000fe40008000f00 */
[----:B---3--:R-:W-:Y:S01]  /*67c0*/  MOV R7, UR7 ;  /* 0x0000000700077c02 */ /* 0x008fe20008000f00 */
[----:B------:R-:W-:Y:S01]  /*67d0*/  IMAD.U32 R6, RZ, RZ, UR6 ;  /* 0x00000006ff067e24 */ /* 0x000fe2000f8e00ff */
[----:B----4-:R-:W-:Y:S01]  /*67e0*/  MOV R11, UR5 ;  /* 0x00000005000b7c02 */ /* 0x010fe20008000f00 */
[----:B------:R-:W-:Y:S02]  /*67f0*/  IMAD.U32 R10, RZ, RZ, UR4 ;  /* 0x00000004ff0a7e24 */ /* 0x000fe4000f8e00ff */
[----:B------:R-:W-:Y:S07]  /*6800*/  LEPC R20, `(.L_x_106) ;  /* 0x000000001014794e */ /* 0x000fee0000000000 */
[----:B--2---:R-:W-:Y:S05]  /*6810*/  CALL.ABS.NOINC R2 ;  /* 0x0000000002007343 */ /* 0x004fea0003c00000 */
.L_x_106:
[----:B------:R-:W-:Y:S02]  /*6820*/  R2UR UR6, R67 ;  /* 0x00000000430672ca */ /* 0x000fe400000e0000 */
[----:B------:R-:W-:Y:S02]  /*6830*/  R2UR UR5, R78 ;  /* 0x000000004e0572ca */ /* 0x000fe400000e0000 */
[----:B------:R-:W-:Y:S02]  /*6840*/  R2UR UR4, R77 ;  /* 0x000000004d0472ca */ /* 0x000fe400000e0000 */
[----:B------:R-:W-:Y:S02]  /*6850*/  ISETP.NE.U32.AND P4, PT, R62, RZ, PT ;  /* 0x000000ff3e00720c */ /* 0x000fe40003f85070 */
[----:B------:R-:W-:Y:S02]  /*6860*/  ISETP.NE.U32.AND P2, PT, RZ, UR54, PT ;  /* 0x00000036ff007c0c */ /* 0x000fe4000bf45070 */
[----:B------:R-:W-:Y:S02]  /*6870*/  ISETP.NE.AND.EX P4, PT, R63, RZ, PT, P4 ;  /* 0x000000ff3f00720c */ /* 0x000fe40003f85340 */
[----:B------:R-:W-:Y:S01]  /*6880*/  ISETP.NE.AND.EX P2, PT, RZ, UR55, PT, P2 ;  /* 0x00000037ff007c0c */ /* 0x000fe2000bf45320 */
[----:B------:R-:W-:Y:S02]  /*6890*/  UISETP.NE.AND UP2, UPT, UR6, URZ, UPT ;  /* 0x000000ff0600728c */ /* 0x000fe4000bf45270 */
[----:B------:R-:W-:Y:S04]  /*68a0*/  UISETP.NE.U32.AND UP0, UPT, UR5, URZ, UPT ;  /* 0x000000ff0500728c */ /* 0x000fe8000bf05070 */
[----:B------:R-:W-:Y:S01]  /*68b0*/  UISETP.NE.AND.EX UP1, UPT, UR4, URZ, UPT, UP0 ;  /* 0x000000ff0400728c */ /* 0x000fe2000bf25300 */
[----:B------:R-:W-:Y:S01]  /*68c0*/  PLOP3.LUT P1, PT, PT, PT, UP2, 0x80, 0x8 ;  /* 0x000000000008781c */ /* 0x000fe20003f2f028 */
[----:B------:R-:W-:Y:S03]  /*68d0*/  UPLOP3.LUT UP0, UPT, UPT, UPT, UPT, 0x40, 0x4 ;  /* 0x000000000004789c */ /* 0x000fe60003f0e870 */
[----:B------:R-:W-:Y:S06]  /*68e0*/  @UP2 UPLOP3.LUT UP0, UPT, UPT, UPT, UP1, 0x80, 0x8 ;  /* 0x000000000008289c */ /* 0x000fec0003f0f010 */
[----:B------:R-:W-:Y:S01]  /*68f0*/  PLOP3.LUT P0, PT, PT, PT, UP0, 0x80, 0x8 ;  /* 0x000000000008781c */ /* 0x000fe20003f0f008 */
[----:B------:R-:W-:Y:S01]  /*6900*/  @!UPT UIADD3 URZ, UPT, UPT, URZ, URZ, URZ ;  /* 0x000000fffffff290 */ /* 0x000fe2000fffe0ff */
[----:B------:R-:W-:Y:S11]  /*6910*/  BRA.U !UP1, `(.L_x_108) ;  /* 0x0000000109407547 */ /* 0x000ff6000b800000 */
[----:B------:R-:W-:Y:S01]  /*6920*/  UISETP.NE.U32.AND UP0, UPT, UR54, URZ, UPT ;  /* 0x000000ff3600728c */ /* 0x000fe2000bf05070 */
[----:B------:R-:W-:Y:S01]  /*6930*/  R2UR UR6, R78 ;  /* 0x000000004e0672ca */ /* 0x000fe200000e0000 */
[----:B------:R-:W2:Y:S01]  /*6940*/  LDCU.64 UR8, c[0x0][0x358] ;  /* 0x00006b00ff0877ac */ /* 0x000ea20008000a00 */
[----:B------:R-:W-:Y:S02]  /*6950*/  HFMA2 R27, -RZ, RZ, 0, 5.9604644775390625e-08 ;  /* 0x00000001ff1b7431 */ /* 0x000fe400000001ff */
[----:B-1----:R-:W-:Y:S01]  /*6960*/  IMAD.MOV.U32 R0, RZ, RZ, 0x1 ;  /* 0x00000001ff007424 */ /* 0x002fe200078e00ff */
[----:B------:R-:W-:Y:S06]  /*6970*/  UISETP.NE.AND.EX UP0, UPT, UR55, URZ, UPT, UP0 ;  /* 0x000000ff3700728c */ /* 0x000fec000bf05300 */
[----:B------:R-:W-:Y:S05]  /*6980*/  PLOP3.LUT P3, PT, PT, PT, UP0, 0x80, 0x8 ;  /* 0x000000000008781c */ /* 0x000fea0003f6f008 */
[----:B------:R-:W1:Y:S01]  /*6990*/  @UP0 LDCU.64 UR4, c[0x0][0x888] ;  /* 0x00011100ff0407ac */ /* 0x000e620008000a00 */
[----:B------:R-:W-:Y:S07]  /*69a0*/  @UP0 UIMAD UR6, UR36, UR6, URZ ;  /* 0x00000006240602a4 */ /* 0x000fee000f8e02ff */
[----:B------:R-:W-:Y:S01]  /*69b0*/  @!P3 PRMT R27, R0, 0x7610, R27 ;  /* 0x00007610001bb816 */ /* 0x000fe2000000001b */
[----:B-1----:R-:W-:Y:S06]  /*69c0*/  @UP0 UIMAD.WIDE UR4, UR6, 0x4, UR4 ;  /* 0x00000004060408a5 */ /* 0x002fec000f8e0204 */
[----:B------:R-:W-:Y:S02]  /*69d0*/  IMAD.U32 R2, RZ, RZ, UR4 ;  /* 0x00000004ff027e24 */ /* 0x000fe4000f8e00ff */
[----:B------:R-:W-:Y:S03]  /*69e0*/  IMAD.U32 R3, RZ, RZ, UR5 ;  /* 0x00000005ff037e24 */ /* 0x000fe6000f8e00ff */
[----:B------:R-:W1:Y:S02]  /*69f0*/  @!UP0 LDCU UR4, c[0x0][0x880] ;  /* 0x00011000ff0487ac */ /* 0x000e640008000800 */
[----:B--2--5:R2:W5:Y:S02]  /*6a00*/  @P3 LDG.E R26, desc[UR8][R2.64] ;  /* 0x00000008021a3981 */ /* 0x024564000c1e1900 */
[----:B-12---:R-:W-:Y:S02]  /*6a10*/  @!P3 MOV R26, UR4 ;  /* 0x00000004001abc02 */ /* 0x006fe40008000f00 */
.L_x_108:
[----:B------:R-:W-:Y:S05]  /*6a20*/  @!P4 BRA `(.L_x_109) ;  /* 0x000000000024c947 */ /* 0x000fea0003800000 */
[----:B------:R-:W-:Y:S01]  /*6a30*/  ISETP.NE.U32.AND P3, PT, R60, RZ, PT ;  /* 0x000000ff3c00720c */ /* 0x000fe20003f65070 */
[----:B------:R-:W2:Y:S03]  /*6a40*/  LDCU.64 UR4, c[0x0][0x358] ;  /* 0x00006b00ff0477ac */ /* 0x000ea60008000a00 */
[----:B------:R-:W-:Y:S11]  /*6a50*/  ISETP.NE.AND.EX P3, PT, R61, RZ, PT, P3 ;  /* 0x000000ff3d00720c */ /* 0x000ff60003f65330 */
[----:B------:R-:W-:Y:S02]  /*6a60*/  @!UPT UIADD3 URZ, UPT, UPT, URZ, URZ, URZ ;  /* 0x000000fffffff290 */ /* 0x000fe4000fffe0ff */
[----:B------:R-:W3:Y:S01]  /*6a70*/  @P3 LDC.64 R2, c[0x0][0x8a8] ;  /* 0x00022a00ff023b82 */ /* 0x000ee20000000a00 */
[----:B-1----:R-:W-:Y:S04]  /*6a80*/  @P3 IMAD R0, R62, UR36, RZ ;  /* 0x000000243e003c24 */ /* 0x002fe8000f8e02ff */
[----:B---3--:R-:W-:Y:S05]  /*6a90*/  @P3 IMAD.WIDE R2, R0, 0x4, R2 ;  /* 0x0000000400023825 */ /* 0x008fea00078e0202 */
[----:B--2--5:R2:W5:Y:S02]  /*6aa0*/  @P3 LDG.E R24, desc[UR4][R2.64] ;  /* 0x0000000402183981 */ /* 0x024564000c1e1900 */
[----:B--2---:R-:W3:Y:S02]  /*6ab0*/  @!P3 LDC R24, c[0x0][0x8a0] ;  /* 0x00022800ff18bb82 */ /* 0x004ee40000000800 */
.L_x_109:
[----:B-----5:R-:W-:Y:S01]  /*6ac0*/  FSETP.NEU.AND P3, PT, R26, RZ, PT ;  /* 0x000000ff1a00720b */ /* 0x020fe20003f6d000 */
[----:B------:R-:W-:Y:S01]  /*6ad0*/  ULOP3.LUT UR4, UR52, 0x1, URZ, 0x3c, !UPT ;  /* 0x0000000134047892 */ /* 0x000fe2000f8e3cff */
[----:B------:R-:W-:Y:S01]  /*6ae0*/  SEL R4, RZ, 0xffffffff, P2 ;  /* 0xffffffffff047807 */ /* 0x000fe20001000000 */
[----:B------:R-:W-:Y:S01]  /*6af0*/  IMAD.U32 R88, RZ, RZ, UR48 ;  /* 0x00000030ff587e24 */ /* 0x000fe2000f8e00ff */
[----:B------:R-:W-:Y:S01]  /*6b00*/  @P1 LOP3.LUT P2, RZ, R27, 0xff, RZ, 0xc0, !PT ;  /* 0x000000ff1bff1812 */ /* 0x000fe2000784c0ff */
[----:B------:R-:W-:Y:S01]  /*6b10*/  IMAD.SHL.U32 R83, R71, 0x10, RZ ;  /* 0x0000001047537824 */ /* 0x000fe200078e00ff */
[----:B------:R-:W-:Y:S01]  /*6b20*/  @P1 SEL R3, RZ, 0xffffffff, P3 ;  /* 0xffffffffff031807 */ /* 0x000fe20001800000 */
[----:B------:R-:W-:Y:S01]  /*6b30*/  IMAD.U32 R91, RZ, RZ, UR4 ;  /* 0x00000004ff5b7e24 */ /* 0x000fe2000f8e00ff */
[----:B------:R-:W-:Y:S01]  /*6b40*/  LEA R81, R22, UR49, 0x3 ;  /* 0x0000003116517c11 */ /* 0x000fe2000f8e18ff */
[----:B------:R-:W-:Y:S01]  /*6b50*/  IMAD.SHL.U32 R88, R88, 0x2000, RZ ;  /* 0x0000200058587824 */ /* 0x000fe200078e00ff */
[----:B------:R-:W-:Y:S01]  /*6b60*/  @P0 SEL R3, R4, R3, !P2 ;  /* 0x0000000304030207 */ /* 0x000fe20005000000 */
[----:B------:R-:W-:Y:S01]  /*6b70*/  IMAD.SHL.U32 R82, R70, 0x10, RZ ;  /* 0x0000001046527824 */ /* 0x000fe200078e00ff */
[----:B------:R-:W-:Y:S01]  /*6b80*/  SHF.L.U32 R2, R73, 0x1f, RZ ;  /* 0x0000001f49027819 */ /* 0x000fe200000006ff */
[----:B------:R-:W-:Y:S01]  /*6b90*/  IMAD.IADD R86, R75, 0x1, R88 ;  /* 0x000000014b567824 */ /* 0x000fe200078e0258 */
[----:B------:R-:W-:Y:S01]  /*6ba0*/  @P1 LOP3.LUT R3, R3, 0x1, RZ, 0xc0, !PT ;  /* 0x0000000103031812 */ /* 0x000fe200078ec0ff */
[----:B------:R-:W-:Y:S01]  /*6bb0*/  BSSY B1, `(.L_x_110) ;  /* 0x0000039000017945 */ /* 0x000fe20003800000 */
[----:B------:R-:W-:Y:S01]  /*6bc0*/  PLOP3.LUT P2, PT, PT, PT, UP1, 0x80, 0x8 ;  /* 0x000000000008781c */ /* 0x000fe20003f4f018 */
[----:B------:R-:W-:Y:S01]  /*6bd0*/  IMAD.IADD R87, R86, 0x1, R83 ;  /* 0x0000000156577824 */ /* 0x000fe200078e0253 */
[----:B------:R-:W-:Y:S01]  /*6be0*/  ISETP.NE.U32.OR P5, PT, R3, 0x1, !P1 ;  /* 0x000000010300780c */ /* 0x000fe20004fa5470 */
[----:B------:R-:W-:Y:S01]  /*6bf0*/  IMAD.U32 R3, RZ, RZ, UR48 ;  /* 0x00000030ff037e24 */ /* 0x000fe2000f8e00ff */
[----:B------:R-:W-:Y:S01]  /*6c00*/  LOP3.LUT P4, R68, R27, 0xff, RZ, 0xc0, !PT ;  /* 0x000000ff1b447812 */ /* 0x000fe2000788c0ff */
[----:B------:R-:W-:Y:S01]  /*6c10*/  IMAD.MOV.U32 R89, RZ, RZ, 0x1 ;  /* 0x00000001ff597424 */ /* 0x000fe200078e00ff */
[----:B------:R-:W-:Y:S01]  /*6c20*/  P2R R80, PR, RZ, 0x20 ;  /* 0x00000020ff507803 */ /* 0x000fe20000000000 */
[----:B------:R-:W-:Y:S01]  /*6c30*/  IMAD R25, R22, 0x20, R23 ;  /* 0x0000002016197824 */ /* 0x000fe200078e0217 */
[----:B-1----:R-:W-:Y:S01]  /*6c40*/  LEA R0, R3, UR49, 0x3 ;  /* 0x0000003103007c11 */ /* 0x002fe2000f8e18ff */
[----:B------:R-:W-:Y:S01]  /*6c50*/  IMAD.U32 R90, RZ, RZ, UR48 ;  /* 0x00000030ff5a7e24 */ /* 0x000fe2000f8e00ff */
[----:B------:R-:W-:Y:S02]  /*6c60*/  SEL R3, RZ, 0xffffffff, P3 ;  /* 0xffffffffff037807 */ /* 0x000fe40001800000 */
[----:B------:R-:W-:Y:S02]  /*6c70*/  CS2R R58, SRZ ;  /* 0x00000000003a7805 */ /* 0x000fe4000001ff00 */
[----:B------:R-:W-:Y:S02]  /*6c80*/  CS2R R56, SRZ ;  /* 0x0000000000387805 */ /* 0x000fe4000001ff00 */
[----:B------:R-:W-:Y:S02]  /*6c90*/  CS2R R54, SRZ ;  /* 0x0000000000367805 */ /* 0x000fe4000001ff00 */
[----:B------:R-:W-:Y:S02]  /*6ca0*/  @P2 SEL R3, R4, R3, !P4 ;  /* 0x0000000304032207 */ /* 0x000fe40006000000 */
[----:B------:R-:W-:Y:S02]  /*6cb0*/  CS2R R52, SRZ ;  /* 0x0000000000347805 */ /* 0x000fe4000001ff00 */
[----:B------:R-:W-:Y:S02]  /*6cc0*/  @P5 SHF.L.U32 R5, R91, 0x1f, RZ ;  /* 0x0000001f5b055819 */ /* 0x000fe400000006ff */
[----:B------:R-:W-:Y:S02]  /*6cd0*/  CS2R R50, SRZ ;  /* 0x0000000000327805 */ /* 0x000fe4000001ff00 */
[----:B------:R-:W-:Y:S02]  /*6ce0*/  LOP3.LUT R3, R3, 0x1, RZ, 0xc0, !PT ;  /* 0x0000000103037812 */ /* 0x000fe400078ec0ff */
[----:B------:R-:W-:Y:S01]  /*6cf0*/  CS2R R48, SRZ ;  /* 0x0000000000307805 */ /* 0x000fe2000001ff00 */
[----:B------:R-:W1:Y:S01]  /*6d00*/  @P5 SYNCS.PHASECHK.TRANS64.TRYWAIT P1, [R0+URZ+0x80], R5 ;  /* 0x00008005000055a7 */ /* 0x000e6200080211ff */
[----:B------:R-:W-:Y:S02]  /*6d10*/  CS2R R46, SRZ ;  /* 0x00000000002e7805 */ /* 0x000fe4000001ff00 */
[----:B------:R-:W-:Y:S02]  /*6d20*/  ISETP.NE.U32.AND P2, PT, R3, 0x1, PT ;  /* 0x000000010300780c */ /* 0x000fe40003f45070 */
[----:B------:R-:W-:Y:S01]  /*6d30*/  CS2R R44, SRZ ;  /* 0x00000000002c7805 */ /* 0x000fe2000001ff00 */
[----:B------:R-:W-:Y:S01]  /*6d40*/  IMAD.IADD R85, R86, 0x1, R82 ;  /* 0x0000000156557824 */ /* 0x000fe200078e0252 */
[----:B------:R-:W-:Y:S01]  /*6d50*/  P2R R92, PR, RZ, 0x4 ;  /* 0x00000004ff5c7803 */ /* 0x000fe20000000000 */
[----:B------:R-:W-:Y:S01]  /*6d60*/  IMAD.IADD R84, R74, 0x1, R87 ;  /* 0x000000014a547824 */ /* 0x000fe200078e0257 */
[----:B------:R2:W4:Y:S01]  /*6d70*/  SYNCS.PHASECHK.TRANS64.TRYWAIT P0, [R81+URZ+0xe0], R2 ;  /* 0x0000e002510075a7 */ /* 0x00052200080011ff */
[----:B-1----:R-:W-:Y:S01]  /*6d80*/  @P5 SEL R89, RZ, 0x1, !P1 ;  /* 0x00000001ff595807 */ /* 0x002fe20004800000 */
[----:B--2---:R-:W-:Y:S06]  /*6d90*/  @!P5 BRA `(.L_x_111) ;  /* 0x000000000068d947 */ /* 0x004fec0003800000 */
[----:B------:R-:W-:Y:S01]  /*6da0*/  ISETP.NE.AND P1, PT, R89, RZ, PT ;  /* 0x000000ff5900720c */ /* 0x000fe20003f25270 */
[----:B------:R-:W-:Y:S01]  /*6db0*/  BSSY B0, `(.L_x_112) ;  /* 0x000000d000007945 */ /* 0x000fe20003800000 */
[----:B------:R-:W-:Y:S02]  /*6dc0*/  CS2R R46, SRZ ;  /* 0x00000000002e7805 */ /* 0x000fe4000001ff00 */
[----:B------:R-:W-:Y:S02]  /*6dd0*/  CS2R R44, SRZ ;  /* 0x00000000002c7805 */ /* 0x000fe4000001ff00 */
[----:B------:R-:W-:Y:S02]  /*6de0*/  CS2R R50, SRZ ;  /* 0x0000000000327805 */ /* 0x000fe4000001ff00 */
[----:B------:R-:W-:Y:S02]  /*6df0*/  CS2R R48, SRZ ;  /* 0x0000000000307805 */ /* 0x000fe4000001ff00 */
[----:B------:R-:W-:Y:S02]  /*6e00*/  CS2R R54, SRZ ;  /* 0x0000000000367805 */ /* 0x000fe4000001ff00 */
[----:B------:R-:W-:Y:S02]  /*6e10*/  CS2R R52, SRZ ;  /* 0x0000000000347805 */ /* 0x000fe4000001ff00 */
[----:B------:R-:W-:Y:S02]  /*6e20*/  CS2R R58, SRZ ;  /* 0x00000000003a7805 */ /* 0x000fe4000001ff00 */
[----:B------:R-:W-:Y:S01]  /*6e30*/  CS2R R56, SRZ ;  /* 0x0000000000387805 */ /* 0x000fe2000001ff00 */
[----:B------:R-:W-:Y:S06]  /*6e40*/  @P1 BRA `(.L_x_113) ;  /* 0x00000000000c1947 */ /* 0x000fec0003800000 */
[----:B------:R-:W-:Y:S04]  /*6e50*/  SHF.L.U32 R3, R91, 0x1f, RZ ;  /* 0x0000001f5b037819 */ /* 0x000fe800000006ff */
[----:B------:R-:W1:Y:S02]  /*6e60*/  SYNCS.PHASECHK.TRANS64.TRYWAIT P1, [R0+URZ+0x80], R3 ;  /* 0x00008003000075a7 */ /* 0x000e6400080211ff */
[----:B-1----:R-:W-:Y:S05]  /*6e70*/  @!P1 BRA `(.L_x_114) ;  /* 0x0000001c00bc9947 */ /* 0x002fea0003800000 */
.L_x_113:
[----:B------:R-:W-:Y:S05]  /*6e80*/  BSYNC B0 ;  /* 0x0000000000007941 */ /* 0x000fea0003800000 */
.L_x_112:
[----:B------:R-:W-:Y:S01]  /*6e90*/  ISETP.NE.AND P1, PT, R92, RZ, PT ;  /* 0x000000ff5c00720c */ /* 0x000fe20003f25270 */
[----:B------:R-:W-:Y:S04]  /*6ea0*/  UIADD3 UR4, UPT, UPT, UR48, 0x1, URZ ;  /* 0x0000000130047890 */ /* 0x000fe8000fffe0ff */
[----:B------:R-:W-:Y:S04]  /*6eb0*/  UISETP.NE.AND UP0, UPT, UR4, 0x3, UPT ;  /* 0x000000030400788c */ /* 0x000fe8000bf05270 */
[----:B------:R-:W-:Y:S02]  /*6ec0*/  USEL UR5, URZ, 0x1, UP0 ;  /* 0x00000001ff057887 */ /* 0x000fe40008000000 */
[----:B------:R-:W-:Y:S02]  /*6ed0*/  USEL UR4, UR4, URZ, UP0 ;  /* 0x000000ff04047287 */ /* 0x000fe40008000000 */
[----:B------:R2:W1:Y:S02]  /*6ee0*/  @P1 LDS.128 R44, [R86] ;  /* 0x00000000562c1984 */ /* 0x0004640000000c00 */
[----:B------:R-:W-:Y:S02]  /*6ef0*/  LOP3.LUT R91, R91, UR5, RZ, 0x3c, !PT ;  /* 0x000000055b5b7c12 */ /* 0x000fe4000f8e3cff */
[----:B------:R2:W1:Y:S01]  /*6f00*/  @P1 LDS.128 R48, [R87+0x10] ;  /* 0x0000100057301984 */ /* 0x0004620000000c00 */
[----:B------:R-:W-:Y:S03]  /*6f10*/  IMAD.U32 R90, RZ, RZ, UR4 ;  /* 0x00000004ff5a7e24 */ /* 0x000fe6000f8e00ff */
[----:B------:R2:W1:Y:S04]  /*6f20*/  @P1 LDS.128 R52, [R85+0x20] ;  /* 0x0000200055341984 */ /* 0x0004680000000c00 */
[----:B------:R2:W1:Y:S02]  /*6f30*/  @P1 LDS.128 R56, [R84+0x10] ;  /* 0x0000100054381984 */ /* 0x0004640000000c00 */
.L_x_111:
[----:B------:R-:W-:Y:S05]  /*6f40*/  BSYNC B1 ;  /* 0x0000000000017941 */ /* 0x000fea0003800000 */
.L_x_110:
[----:B-1----:R-:W-:Y:S04]  /*6f50*/  SHF.R.U32.HI R3, RZ, 0x15, R25 ;  /* 0x00000015ff037819 */ /* 0x002fe80000011619 */
[----:B------:R-:W-:Y:S01]  /*6f60*/  LOP3.LUT P1, RZ, R3, 0x3, R64, 0x48, !PT ;  /* 0x0000000303ff7812 */ /* 0x000fe20007824840 */
[----:B------:R-:W-:Y:S01]  /*6f70*/  @!UPT UIADD3 URZ, UPT, UPT, URZ, URZ, URZ ;  /* 0x000000fffffff290 */ /* 0x000fe2000fffe0ff */
[----:B----4-:R-:W-:Y:S11]  /*6f80*/  @P0 BRA `(.L_x_115) ;  /* 0x0000000000080947 */ /* 0x010ff60003800000 */
[----:B------:R-:W1:Y:S02]  /*6f90*/  SYNCS.PHASECHK.TRANS64.TRYWAIT P0, [R81+URZ+0xe0], R2 ;  /* 0x0000e002510075a7 */ /* 0x000e6400080011ff */
[----:B-1----:R-:W-:Y:S05]  /*6fa0*/  @!P0 BRA `(.L_x_116) ;  /* 0x0000001c00848947 */ /* 0x002fea0003800000 */
.L_x_115:
[----:B------:R-:W-:Y:S05]  /*6fb0*/  @!P1 BRA `(.L_x_117) ;  /* 0x0000000000409947 */ /* 0x000fea0003800000 */
[----:B------:R-:W4:Y:S01]  /*6fc0*/  LDCU.64 UR8, c[0x4][0x70] ;  /* 0x01000e00ff0877ac */ /* 0x000f220008000a00 */
[----:B------:R-:W-:Y:S01]  /*6fd0*/  MOV R3, 0x0 ;  /* 0x0000000000037802 */ /* 0x000fe20000000f00 */
[----:B------:R-:W-:Y:S02]  /*6fe0*/  HFMA2 R12, -RZ, RZ, 0, 5.9604644775390625e-08 ;  /* 0x00000001ff0c7431 */ /* 0x000fe400000001ff */
[----:B------:R-:W-:Y:S02]  /*6ff0*/  IMAD.MOV.U32 R8, RZ, RZ, 0x192 ;  /* 0x00000192ff087424 */ /* 0x000fe400078e00ff */
[----:B------:R-:W-:Y:S01]  /*7000*/  IMAD.MOV.U32 R13, RZ, RZ, RZ ;  /* 0x000000ffff0d7224 */ /* 0x000fe200078e00ff */
[----:B------:R-:W5:Y:S01]  /*7010*/  LDCU.64 UR6, c[0x4][0x78] ;  /* 0x01000f00ff0677ac */ /* 0x000f620008000a00 */
[----:B-1----:R-:W1:Y:S01]  /*7020*/  LDC.64 R2, c[0x4][R3] ;  /* 0x0100000003027b82 */ /* 0x002e620000000a00 */
[----:B------:R-:W2:Y:S01]  /*7030*/  LDCU.64 UR4, c[0x4][0x10] ;  /* 0x01000200ff0477ac */ /* 0x000ea20008000a00 */
[----:B----4-:R-:W-:Y:S01]  /*7040*/  MOV R5, UR9 ;  /* 0x0000000900057c02 */ /* 0x010fe20008000f00 */
[----:B------:R-:W-:Y:S01]  /*7050*/  IMAD.U32 R4, RZ, RZ, UR8 ;  /* 0x00000008ff047e24 */ /* 0x000fe2000f8e00ff */
[----:B-----5:R-:W-:Y:S01]  /*7060*/  MOV R7, UR7 ;  /* 0x0000000700077c02 */ /* 0x020fe20008000f00 */
[----:B------:R-:W-:Y:S01]  /*7070*/  IMAD.U32 R6, RZ, RZ, UR6 ;  /* 0x00000006ff067e24 */ /* 0x000fe2000f8e00ff */
[----:B--2---:R-:W-:Y:S01]  /*7080*/  MOV R11, UR5 ;  /* 0x00000005000b7c02 */ /* 0x004fe20008000f00 */
[----:B------:R-:W-:Y:S02]  /*7090*/  IMAD.U32 R10, RZ, RZ, UR4 ;  /* 0x00000004ff0a7e24 */ /* 0x000fe4000f8e00ff */
[----:B------:R-:W-:Y:S07]  /*70a0*/  LEPC R20, `(.L_x_117) ;  /* 0x000000001014794e */ /* 0x000fee0000000000 */
[----:B-1-3--:R-:W-:Y:S05]  /*70b0*/  CALL.ABS.NOINC R2 ;  /* 0x0000000002007343 */ /* 0x00afea0003c00000 */
.L_x_117:
[----:B------:R-:W-:Y:S05]  /*70c0*/  WARPSYNC.ALL ;  /* 0x0000000000007948 */ /* 0x000fea0003800000 */
[----:B------:R-:W-:Y:S01]  /*70d0*/  R2UR UR4, R25 ;  /* 0x00000000190472ca */ /* 0x000fe200000e0000 */
[----:B------:R-:W-:Y:S01]  /*70e0*/  BSSY.RECONVERGENT B0, `(.L_x_118) ;  /* 0x000003d000007945 */ /* 0x000fe20003800200 */
[----:B------:R-:W-:Y:S11]  /*70f0*/  ISETP.NE.AND P0, PT, R76, RZ, PT ;  /* 0x000000ff4c00720c */ /* 0x000ff60003f05270 */
[----:B------:R-:W3:Y:S02]  /*7100*/  LDTM.x16 R4, tmem[UR4] ;  /* 0x00000004000479ee */ /* 0x000ee40008240000 */
[C---:B---3--:R-:W-:Y:S01]  /*7110*/  FMUL R3, R24.reuse, R4 ;  /* 0x0000000418037220 */ /* 0x048fe20000400000 */
[C---:B------:R-:W-:Y:S01]  /*7120*/  FMUL R0, R24.reuse, R5 ;  /* 0x0000000518007220 */ /* 0x040fe20000400000 */
[C---:B------:R-:W-:Y:S01]  /*7130*/  FMUL R5, R24.reuse, R6 ;  /* 0x0000000618057220 */ /* 0x040fe20000400000 */
[----:B-1----:R-:W-:Y:S01]  /*7140*/  FMUL R2, R24, R7 ;  /* 0x0000000718027220 */ /* 0x002fe20000400000 */
[----:B------:R-:W-:Y:S01]  /*7150*/  FFMA R28, R26, R44, R3 ;  /* 0x0000002c1a1c7223 */ /* 0x000fe20000000003 */
[----:B------:R-:W-:Y:S01]  /*7160*/  FMUL R7, R24, R8 ;  /* 0x0000000818077220 */ /* 0x000fe20000400000 */
        /* <DEDUP_REMOVED lines=9> */
[----:B------:R1:W-:Y:S01]  /*7200*/  STS.128 [R86], R28 ;  /* 0x0000001c56007388 */ /* 0x0003e20000000c00 */
        /* <DEDUP_REMOVED lines=8> */
[----:B------:R1:W-:Y:S01]  /*7290*/  STS.128 [R87+0x10], R32 ;  /* 0x0000102057007388 */ /* 0x0003e20000000c00 */
[----:B------:R-:W-:Y:S01]  /*72a0*/  FMUL R12, R24, R17 ;  /* 0x00000011180c7220 */ /* 0x000fe20000400000 */
[----:B------:R-:W-:Y:S01]  /*72b0*/  FFMA R38, R26, R54, R13 ;  /* 0x000000361a267223 */ /* 0x000fe2000000000d */
[----:B------:R-:W-:Y:S01]  /*72c0*/  FMUL R17, R24, R18 ;  /* 0x0000001218117220 */ /* 0x000fe20000400000 */
[----:B------:R-:W-:Y:S01]  /*72d0*/  FFMA R39, R26, R55, R10 ;  /* 0x000000371a277223 */ /* 0x000fe2000000000a */
[----:B------:R-:W-:Y:S01]  /*72e0*/  FMUL R14, R24, R19 ;  /* 0x00000013180e7220 */ /* 0x000fe20000400000 */
[C---:B------:R-:W-:Y:S01]  /*72f0*/  FFMA R40, R26.reuse, R56, R15 ;  /* 0x000000381a287223 */ /* 0x040fe2000000000f */
[C---:B------:R-:W-:Y:S01]  /*7300*/  FFMA R41, R26.reuse, R57, R12 ;  /* 0x000000391a297223 */ /* 0x040fe2000000000c */
[C---:B------:R-:W-:Y:S01]  /*7310*/  FFMA R42, R26.reuse, R58, R17 ;  /* 0x0000003a1a2a7223 */ /* 0x040fe20000000011 */
[----:B------:R1:W-:Y:S01]  /*7320*/  STS.128 [R85+0x20], R36 ;  /* 0x0000202455007388 */ /* 0x0003e20000000c00 */
[----:B------:R-:W-:Y:S05]  /*7330*/  FFMA R43, R26, R59, R14 ;  /* 0x0000003b1a2b7223 */ /* 0x000fea000000000e */
[----:B------:R1:W-:Y:S01]  /*7340*/  STS.128 [R84+0x10], R40 ;  /* 0x0000102854007388 */ /* 0x0003e20000000c00 */
[----:B------:R-:W-:Y:S01]  /*7350*/  @!PT LDS RZ, [RZ] ;  /* 0x00000000fffff984 */ /* 0x000fe20000000800 */
[----:B------:R-:W-:Y:S01]  /*7360*/  @!PT LDS RZ, [RZ] ;  /* 0x00000000fffff984 */ /* 0x000fe20000000800 */
[----:B------:R-:W-:Y:S01]  /*7370*/  @!PT LDS RZ, [RZ] ;  /* 0x00000000fffff984 */ /* 0x000fe20000000800 */
[----:B------:R-:W-:Y:S01]  /*7380*/  @!PT LDS RZ, [RZ] ;  /* 0x00000000fffff984 */ /* 0x000fe20000000800 */
[----:B------:R3:W-:Y:S06]  /*7390*/  MEMBAR.ALL.CTA ;  /* 0x0000000000007992 */ /* 0x0007ec0000008000 */
[----:B---3--:R-:W3:Y:S02]  /*73a0*/  FENCE.VIEW.ASYNC.S ;  /* 0x00000000000073c6 */ /* 0x008ee40000000000 */
[----:B---3--:R-:W-:Y:S06]  /*73b0*/  BAR.SYNC.DEFER_BLOCKING 0x1, 0x80 ;  /* 0x0042000000007b1d */ /* 0x008fec0000010000 */
[----:B------:R-:W-:Y:S05]  /*73c0*/  @P0 BRA `(.L_x_119) ;  /* 0x0000000000380947 */ /* 0x000fea0003800000 */
[----:B------:R-:W3:Y:S01]  /*73d0*/  LDCU.64 UR6, c[0x0][0x348] ;  /* 0x00006900ff0677ac */ /* 0x000ee20008000a00 */
[----:B------:R-:W-:Y:S01]  /*73e0*/  R2UR UR5, R88 ;  /* 0x00000000580572ca */ /* 0x000fe200000e0000 */
[----:B------:R-:W-:Y:S01]  /*73f0*/  UMOV UR47, UR36 ;  /* 0x00000024002f7c82 */ /* 0x000fe20008000000 */
[----:B------:R-:W-:Y:S01]  /*7400*/  UIADD3 UR9, UPT, UPT, UR45, 0x20, URZ ;  /* 0x000000202d097890 */ /* 0x000fe2000fffe0ff */
[----:B------:R-:W-:Y:S01]  /*7410*/  UMOV UR10, UR46 ;  /* 0x0000002e000a7c82 */ /* 0x000fe20008000000 */
[----:B------:R-:W-:Y:S09]  /*7420*/  UMOV UR11, UR36 ;  /* 0x00000024000b7c82 */ /* 0x000ff20008000000 */
[----:B------:R-:W-:Y:S02]  /*7430*/  UIADD3 UR5, UPT, UPT, UR49, UR5, URZ ;  /* 0x0000000531057290 */ /* 0x000fe4000fffe0ff */
[----:B---3--:R-:W-:Y:S02]  /*7440*/  UIADD3 UR4, UP0, UPT, UR6, 0x680, URZ ;  /* 0x0000068006047890 */ /* 0x008fe4000ff1e0ff */
[----:B------:R-:W-:Y:S02]  /*7450*/  UIADD3 UR44, UPT, UPT, UR5, 0x200, URZ ;  /* 0x00000200052c7890 */ /* 0x000fe4000fffe0ff */
[----:B------:R-:W-:Y:S02]  /*7460*/  UIADD3 UR8, UPT, UPT, UR5, 0x1200, URZ ;  /* 0x0000120005087890 */ /* 0x000fe4000fffe0ff */
[----:B------:R-:W-:Y:S09]  /*7470*/  UIADD3.X UR5, UPT, UPT, URZ, UR7, URZ, UP0, !UPT ;  /* 0x00000007ff057290 */ /* 0x000ff200087fe4ff */
[----:B------:R3:W-:Y:S01]  /*7480*/  UTMASTG.3D [UR44], [UR4] ;  /* 0x0000002c040073b5 */ /* 0x0007e20008010000 */
[----:B------:R3:W-:Y:S02]  /*7490*/  UTMASTG.3D [UR8], [UR4] ;  /* 0x00000008040073b5 */ /* 0x0007e40008010000 */
[----:B---3--:R0:W-:Y:S02]  /*74a0*/  UTMACMDFLUSH ;  /* 0x00000000000079b7 */ /* 0x0081e40000000000 */
.L_x_119:
[----:B------:R-:W-:Y:S05]  /*74b0*/  BSYNC.RECONVERGENT B0 ;  /* 0x0000000000007941 */ /* 0x000fea0003800200 */
.L_x_118:
[----:B------:R-:W-:Y:S01]  /*74c0*/  UIADD3 UR44, UPT, UPT, UR48, 0x1, URZ ;  /* 0x00000001302c7890 */ /* 0x000fe2000fffe0ff */
[----:B------:R-:W-:Y:S03]  /*74d0*/  BSSY.RECONVERGENT B0, `(.L_x_120) ;  /* 0x0000005000007945 */ /* 0x000fe60003800200 */
[----:B------:R-:W-:Y:S04]  /*74e0*/  UISETP.NE.AND UP0, UPT, UR44, 0x3, UPT ;  /* 0x000000032c00788c */ /* 0x000fe8000bf05270 */
[----:B------:R-:W-:Y:S01]  /*74f0*/  USEL UR47, UR44, URZ, UP0 ;  /* 0x000000ff2c2f7287 */ /* 0x000fe20008000000 */
[----:B------:R-:W-:Y:S11]  /*7500*/  @P0 BRA `(.L_x_121) ;  /* 0x0000000000040947 */ /* 0x000ff60003800000 */
[----:B------:R-:W-:Y:S04]  /*7510*/  DEPBAR.LE SB0, 0x1 ;  /* 0x000080400000791a */ /* 0x000fe80000000000 */
.L_x_121:
[----:B------:R-:W-:Y:S05]  /*7520*/  BSYNC.RECONVERGENT B0 ;  /* 0x0000000000007941 */ /* 0x000fea0003800200 */
.L_x_120:
[----:B------:R-:W-:Y:S01]  /*7530*/  BAR.SYNC.DEFER_BLOCKING 0x1, 0x80 ;  /* 0x0042000000007b1d */ /* 0x000fe20000010000 */
[----:B------:R-:W-:Y:S01]  /*7540*/  ISETP.NE.AND P1, PT, R80, RZ, PT ;  /* 0x000000ff5000720c */ /* 0x000fe20003f25270 */
[----:B------:R-:W-:Y:S01]  /*7550*/  UISETP.NE.AND UP0, UPT, UR51, URZ, UPT ;  /* 0x000000ff3300728c */ /* 0x000fe2000bf05270 */
[----:B------:R-:W-:Y:S11]  /*7560*/  LEA R2, R90, UR49, 0x3 ;  /* 0x000000315a027c11 */ /* 0x000ff6000f8e18ff */
[----:B------:R-:W-:Y:S01]  /*7570*/  @P1 SHF.L.U32 R3, R91, 0x1f, RZ ;  /* 0x0000001f5b031819 */ /* 0x000fe200000006ff */
[----:B------:R-:W-:Y:S06]  /*7580*/  BRA.U !UP0, `(.L_x_122) ;  /* 0x0000000108247547 */ /* 0x000fec000b800000 */
[----:B------:R-:W-:Y:S01]  /*7590*/  IMAD.U32 R5, RZ, RZ, UR50 ;  /* 0x00000032ff057e24 */ /* 0x000fe2000f8e00ff */
[----:B------:R-:W-:Y:S01]  /*75a0*/  MOV R0, UR53 ;  /* 0x0000003500007c02 */ /* 0x000fe20008000f00 */
[----:B------:R-:W-:Y:S03]  /*75b0*/  UIADD3 UR4, UPT, UPT, UR50, 0x1, URZ ;  /* 0x0000000132047890 */ /* 0x000fe6000fffe0ff */
[----:B------:R-:W-:Y:S01]  /*75c0*/  @P1 LEA R5, R5, UR49, 0x3 ;  /* 0x0000003105051c11 */ /* 0x000fe2000f8e18ff */
[----:B------:R-:W-:Y:S04]  /*75d0*/  UISETP.NE.AND UP0, UPT, UR4, 0x3, UPT ;  /* 0x000000030400788c */ /* 0x000fe8000bf05270 */
[----:B------:R-:W-:Y:S01]  /*75e0*/  @P1 VIADD R5, R5, 0x98 ;  /* 0x0000009805051836 */ /* 0x000fe20000000000 */
[----:B------:R-:W-:Y:S04]  /*75f0*/  USEL UR50, UR4, URZ, UP0 ;  /* 0x000000ff04327287 */ /* 0x000fe80008000000 */
[----:B------:R-:W-:Y:S04]  /*7600*/  @P1 PRMT R0, R0, 0x654, R5 ;  /* 0x0000065400001816 */ /* 0x000fe80000000005 */
[----:B------:R3:W-:Y:S04]  /*7610*/  @P1 SYNCS.ARRIVE.TRANS64.RED.A1T0 RZ, [R0+URZ], RZ ;  /* 0x000000ff00ff19a7 */ /* 0x0007e800081004ff */
.L_x_122:
[----:B------:R-:W4:Y:S01]  /*7620*/  @P1 SYNCS.PHASECHK.TRANS64.TRYWAIT P0, [R2+URZ+0x80], R3 ;  /* 0x00008003020015a7 */ /* 0x000f2200080011ff */
[----:B------:R-:W-:Y:S01]  /*7630*/  BSSY B1, `(.L_x_123) ;  /* 0x0000015000017945 */ /* 0x000fe20003800000 */
[----:B----4-:R-:W-:Y:S03]  /*7640*/  @P1 SEL R89, RZ, 0x1, !P0 ;  /* 0x00000001ff591807 */ /* 0x010fe60004000000 */
[----:B------:R-:W-:Y:S05]  /*7650*/  @!P1 BRA `(.L_x_124) ;  /* 0x0000000000489947 */ /* 0x000fea0003800000 */
[----:B------:R-:W-:Y:S01]  /*7660*/  ISETP.NE.AND P1, PT, R92, RZ, PT ;  /* 0x000000ff5c00720c */ /* 0x000fe20003f25270 */
[----:B------:R-:W-:Y:S01]  /*7670*/  BSSY B0, `(.L_x_125) ;  /* 0x000000a000007945 */ /* 0x000fe20003800000 */
[----:B------:R-:W-:Y:S11]  /*7680*/  ISETP.NE.AND P0, PT, R89, RZ, PT ;  /* 0x000000ff5900720c */ /* 0x000ff60003f05270 */
[----:B------:R-:W-:Y:S04]  /*7690*/  @P1 IMAD R90, R90, 0x2000, R75 ;  /* 0x000020005a5a1824 */ /* 0x000fe800078e024b */
[----:B------:R-:W-:Y:S01]  /*76a0*/  @P1 IMAD.IADD R5, R83, 0x1, R90 ;  /* 0x0000000153051824 */ /* 0x000fe200078e025a */
[----:B------:R-:W-:Y:S03]  /*76b0*/  @P1 IADD3 R3, PT, PT, R82, R90, RZ ;  /* 0x0000005a52031210 */ /* 0x000fe60007ffe0ff */
[----:B---3--:R-:W-:Y:S01]  /*76c0*/  @P1 IMAD.IADD R0, R74, 0x1, R5 ;  /* 0x000000014a001824 */ /* 0x008fe200078e0205 */
[----:B------:R-:W-:Y:S06]  /*76d0*/  @P0 BRA `(.L_x_126) ;  /* 0x00000000000c0947 */ /* 0x000fec0003800000 */
[----:B------:R-:W-:Y:S04]  /*76e0*/  SHF.L.U32 R91, R91, 0x1f, RZ ;  /* 0x0000001f5b5b7819 */ /* 0x000fe800000006ff */
[----:B------:R-:W3:Y:S02]  /*76f0*/  SYNCS.PHASECHK.TRANS64.TRYWAIT P0, [R2+URZ+0x80], R91 ;  /* 0x0000805b020075a7 */ /* 0x000ee400080011ff */
[----:B---3--:R-:W-:Y:S05]  /*7700*/  @!P0 BRA `(.L_x_127) ;  /* 0x0000001400c08947 */ /* 0x008fea0003800000 */
.L_x_126:
[----:B------:R-:W-:Y:S05]  /*7710*/  BSYNC B0 ;  /* 0x0000000000007941 */ /* 0x000fea0003800000 */
.L_x_125:
[----:B------:R-:W-:Y:S11]  /*7720*/  ISETP.NE.AND P0, PT, R92, RZ, PT ;  /* 0x000000ff5c00720c */ /* 0x000ff60003f05270 */
[----:B------:R-:W-:Y:S02]  /*7730*/  @!UPT UIADD3 URZ, UPT, UPT, URZ, URZ, URZ ;  /* 0x000000fffffff290 */ /* 0x000fe4000fffe0ff */
[----:B------:R4:W1:Y:S04]  /*7740*/  @P0 LDS.128 R44, [R90] ;  /* 0x000000005a2c0984 */ /* 0x0008680000000c00 */
[----:B------:R4:W1:Y:S04]  /*7750*/  @P0 LDS.128 R52, [R3+0x20] ;  /* 0x0000200003340984 */ /* 0x0008680000000c00 */
[----:B------:R4:W1:Y:S04]  /*7760*/  @P0 LDS.128 R48, [R5+0x10] ;  /* 0x0000100005300984 */ /* 0x0008680000000c00 */
[----:B------:R4:W1:Y:S02]  /*7770*/  @P0 LDS.128 R56, [R0+0x10] ;  /* 0x0000100000380984 */ /* 0x0008640000000c00 */
.L_x_124:
[----:B------:R-:W-:Y:S05]  /*7780*/  BSYNC B1 ;  /* 0x0000000000017941 */ /* 0x000fea0003800000 */
.L_x_123:
[----:B----4-:R-:W-:Y:S05]  /*7790*/  VIADD R3, R25, 0x10 ;  /* 0x0000001019037836 */ /* 0x010fea0000000000 */
[----:B------:R-:W-:Y:S04]  /*77a0*/  SHF.R.U32.HI R3, RZ, 0x15, R3 ;  /* 0x00000015ff037819 */ /* 0x000fe80000011603 */
[----:B------:R-:W-:Y:S11]  /*77b0*/  LOP3.LUT P0, RZ, R3, 0x3, R64, 0x48, !PT ;  /* 0x0000000303ff7812 */ /* 0x000ff60007804840 */
[----:B------:R-:W-:Y:S02]  /*77c0*/  @!UPT UIADD3 URZ, UPT, UPT, URZ, URZ, URZ ;  /* 0x000000fffffff290 */ /* 0x000fe4000fffe0ff */
[----:B------:R-:W-:Y:S05]  /*77d0*/  @!P0 BRA `(.L_x_128) ;  /* 0x0000000000408947 */ /* 0x000fea0003800000 */
[----:B------:R-:W4:Y:S01]  /*77e0*/  LDCU.64 UR8, c[0x4][0x70] ;  /* 0x01000e00ff0877ac */ /* 0x000f220008000a00 */
[----:B------:R-:W-:Y:S01]  /*77f0*/  MOV R3, 0x0 ;  /* 0x0000000000037802 */ /* 0x000fe20000000f00 */
[----:B------:R-:W-:Y:S02]  /*7800*/  HFMA2 R12, -RZ, RZ, 0, 5.9604644775390625e-08 ;  /* 0x00000001ff0c7431 */ /* 0x000fe400000001ff */
[----:B------:R-:W-:Y:S02]  /*7810*/  IMAD.MOV.U32 R8, RZ, RZ, 0x192 ;  /* 0x00000192ff087424 */ /* 0x000fe400078e00ff */
[----:B------:R-:W-:Y:S01]  /*7820*/  IMAD.MOV.U32 R13, RZ, RZ, RZ ;  /* 0x000000ffff0d7224 */ /* 0x000fe200078e00ff */
[----:B------:R-:W5:Y:S01]  /*7830*/  LDCU.64 UR6, c[0x4][0x78] ;  /* 0x01000f00ff0677ac */ /* 0x000f620008000a00 */
[----:B---3--:R-:W3:Y:S01]  /*7840*/  LDC.64 R2, c[0x4][R3] ;  /* 0x0100000003027b82 */ /* 0x008ee20000000a00 */
        /* <DEDUP_REMOVED lines=9> */
.L_x_128:
[----:B------:R-:W-:Y:S01]  /*78e0*/  ISETP.NE.AND P0, PT, R76, RZ, PT ;  /* 0x000000ff4c00720c */ /* 0x000fe20003f05270 */
[----:B------:R-:W-:Y:S05]  /*78f0*/  WARPSYNC.ALL ;  /* 0x0000000000007948 */ /* 0x000fea0003800000 */
[----:B------:R-:W-:Y:S01]  /*7900*/  R2UR UR4, R25 ;  /* 0x00000000190472ca */ /* 0x000fe200000e0000 */
[----:B------:R-:W-:Y:S01]  /*7910*/  USHF.L.U32 UR6, UR47, 0xd, URZ ;  /* 0x0000000d2f067899 */ /* 0x000fe200080006ff */
[----:B------:R-:W-:Y:S01]  /*7920*/  IADD3 R81, PT, PT, R81, 0x100, RZ ;  /* 0x0000010051517810 */ /* 0x000fe20007ffe0ff */
[----:B------:R-:W-:Y:S03]  /*7930*/  BSSY.RECONVERGENT B0, `(.L_x_129) ;  /* 0x0000044000007945 */ /* 0x000fe60003800200 */
[----:B------:R-:W-:Y:S02]  /*7940*/  LOP3.LUT R81, R81, 0xfefffff8, RZ, 0xc0, !PT ;  /* 0xfefffff851517812 */ /* 0x000fe400078ec0ff */
[----:B------:R-:W-:Y:S04]  /*7950*/  IADD3 R20, PT, PT, R75, UR6, RZ ;  /* 0x000000064b147c10 */ /* 0x000fe8000fffe0ff */
[-C--:B------:R-:W-:Y:S01]  /*7960*/  IADD3 R83, PT, PT, R83, R20.reuse, RZ ;  /* 0x0000001453537210 */ /* 0x080fe20007ffe0ff */
[----:B------:R-:W4:Y:S01]  /*7970*/  LDTM.x16 R4, tmem[UR4+0x10] ;  /* 0x00001004000479ee */ /* 0x000f220008240000 */
[----:B------:R-:W-:Y:S01]  /*7980*/  NOP ;  /* 0x0000000000007918 */ /* 0x000fe20000000000 */
[----:B----4-:R4:W-:Y:S01]  /*7990*/  SYNCS.ARRIVE.TRANS64.RED.A1T0 RZ, [R81+URZ], RZ ;  /* 0x000000ff51ff79a7 */ /* 0x0109e200081004ff */
[----:B------:R-:W-:Y:S02]  /*79a0*/  IADD3 R82, PT, PT, R82, R20, RZ ;  /* 0x0000001452527210 */ /* 0x000fe40007ffe0ff */
[----:B------:R-:W-:Y:S01]  /*79b0*/  IADD3 R20, PT, PT, R74, R83, RZ ;  /* 0x000000534a147210 */ /* 0x000fe20007ffe0ff */
[C---:B------:R-:W-:Y:S01]  /*79c0*/  FMUL R3, R24.reuse, R4 ;  /* 0x0000000418037220 */ /* 0x040fe20000400000 */
[C---:B---3--:R-:W-:Y:S01]  /*79d0*/  FMUL R0, R24.reuse, R5 ;  /* 0x0000000518007220 */ /* 0x048fe20000400000 */
[C---:B------:R-:W-:Y:S01]  /*79e0*/  FMUL R5, R24.reuse, R6 ;  /* 0x0000000618057220 */ /* 0x040fe20000400000 */
[----:B------:R-:W-:Y:S01]  /*79f0*/  FMUL R2, R24, R7 ;  /* 0x0000000718027220 */ /* 0x000fe20000400000 */
[----:B-1----:R-:W-:Y:S01]  /*7a00*/  FFMA R28, R26, R44, R3 ;  /* 0x0000002c1a1c7223 */ /* 0x002fe20000000003 */
        /* <DEDUP_REMOVED lines=10> */
[----:B------:R4:W-:Y:S01]  /*7ab0*/  STS.128 [R75+UR6], R28 ;  /* 0x0000001c4b007988 */ /* 0x0009e20008000c06 */
        /* <DEDUP_REMOVED lines=25> */
[----:B-1----:R-:W1:Y:S02]  /*7c50*/  FENCE.VIEW.ASYNC.S ;  /* 0x00000000000073c6 */ /* 0x002e640000000000 */
[----:B-1----:R-:W-:Y:S06]  /*7c60*/  BAR.SYNC.DEFER_BLOCKING 0x1, 0x80 ;  /* 0x0042000000007b1d */ /* 0x002fec0000010000 */
[----:B------:R-:W-:Y:S05]  /*7c70*/  @P0 BRA `(.L_x_130) ;  /* 0x00000000003c0947 */ /* 0x000fea0003800000 */
[----:B------:R-:W1:Y:S01]  /*7c80*/  LDCU.64 UR10, c[0x0][0x348] ;  /* 0x00006900ff0a77ac */ /* 0x000e620008000a00 */
[----:B------:R-:W-:Y:S02]  /*7c90*/  UIADD3 UR5, UPT, UPT, UR49, UR6, URZ ;  /* 0x0000000631057290 */ /* 0x000fe4000fffe0ff */
[----:B------:R-:W-:Y:S02]  /*7ca0*/  UIADD3 UR13, UPT, UPT, UR45, 0x10, URZ ;  /* 0x000000102d0d7890 */ /* 0x000fe4000fffe0ff */
[----:B------:R-:W-:Y:S02]  /*7cb0*/  UIADD3 UR12, UPT, UPT, UR5, 0x200, URZ ;  /* 0x00000200050c7890 */ /* 0x000fe4000fffe0ff */
[----:B------:R-:W-:Y:S01]  /*7cc0*/  UIADD3 UR8, UPT, UPT, UR5, 0x1200, URZ ;  /* 0x0000120005087890 */ /* 0x000fe2000fffe0ff */
[----:B------:R-:W-:Y:S01]  /*7cd0*/  UMOV UR14, UR46 ;  /* 0x0000002e000e7c82 */ /* 0x000fe20008000000 */
[----:B------:R-:W-:Y:S01]  /*7ce0*/  UMOV UR15, UR36 ;  /* 0x00000024000f7c82 */ /* 0x000fe20008000000 */
[----:B------:R-:W-:Y:S02]  /*7cf0*/  UIADD3 UR9, UPT, UPT, UR45, 0x30, URZ ;  /* 0x000000302d097890 */ /* 0x000fe4000fffe0ff */
[----:B-1----:R-:W-:Y:S03]  /*7d00*/  UIADD3 UR4, UP0, UPT, UR10, 0x680, URZ ;  /* 0x000006800a047890 */ /* 0x002fe6000ff1e0ff */
[----:B------:R-:W-:Y:S01]  /*7d10*/  UMOV UR10, UR46 ;  /* 0x0000002e000a7c82 */ /* 0x000fe20008000000 */
[----:B------:R-:W-:Y:S03]  /*7d20*/  UIADD3.X UR5, UPT, UPT, URZ, UR11, URZ, UP0, !UPT ;  /* 0x0000000bff057290 */ /* 0x000fe600087fe4ff */
[----:B------:R-:W-:Y:S06]  /*7d30*/  UMOV UR11, UR36 ;  /* 0x00000024000b7c82 */ /* 0x000fec0008000000 */
[----:B------:R1:W-:Y:S01]  /*7d40*/  UTMASTG.3D [UR12], [UR4] ;  /* 0x0000000c040073b5 */ /* 0x0003e20008010000 */
[----:B------:R1:W-:Y:S02]  /*7d50*/  UTMASTG.3D [UR8], [UR4] ;  /* 0x00000008040073b5 */ /* 0x0003e40008010000 */
[----:B-1----:R0:W-:Y:S02]  /*7d60*/  UTMACMDFLUSH ;  /* 0x00000000000079b7 */ /* 0x0021e40000000000 */
.L_x_130:
[----:B------:R-:W-:Y:S05]  /*7d70*/  BSYNC.RECONVERGENT B0 ;  /* 0x0000000000007941 */ /* 0x000fea0003800200 */
.L_x_129:
[----:B------:R-:W-:Y:S01]  /*7d80*/  UIADD3 UR4, UPT, UPT, UR47, 0x1, URZ ;  /* 0x000000012f047890 */ /* 0x000fe2000fffe0ff */
[----:B------:R-:W-:Y:S03]  /*7d90*/  BSSY.RECONVERGENT B0, `(.L_x_131) ;  /* 0x0000008000007945 */ /* 0x000fe60003800200 */
[----:B------:R-:W-:Y:S04]  /*7da0*/  UISETP.NE.AND UP0, UPT, UR4, 0x3, UPT ;  /* 0x000000030400788c */ /* 0x000fe8000bf05270 */
[----:B------:R-:W-:Y:S02]  /*7db0*/  UISETP.EQ.XOR UP1, UPT, UR44, 0x3, !UP0 ;  /* 0x000000032c00788c */ /* 0x000fe4000c722a70 */
[----:B------:R-:W-:Y:S02]  /*7dc0*/  USEL UR48, UR4, URZ, UP0 ;  /* 0x000000ff04307287 */ /* 0x000fe40008000000 */
[----:B------:R-:W-:Y:S04]  /*7dd0*/  USEL UR5, URZ, 0x1, !UP1 ;  /* 0x00000001ff057887 */ /* 0x000fe8000c800000 */
[----:B------:R-:W-:Y:S01]  /*7de0*/  ULOP3.LUT UR52, UR52, UR5, URZ, 0x3c, !UPT ;  /* 0x0000000534347292 */ /* 0x000fe2000f8e3cff */
[----:B------:R-:W-:Y:S11]  /*7df0*/  @P0 BRA `(.L_x_132) ;  /* 0x0000000000040947 */ /* 0x000ff60003800000 */
[----:B------:R-:W-:Y:S04]  /*7e00*/  DEPBAR.LE SB0, 0x1 ;  /* 0x000080400000791a */ /* 0x000fe80000000000 */
.L_x_132:
[----:B------:R-:W-:Y:S05]  /*7e10*/  BSYNC.RECONVERGENT B0 ;  /* 0x0000000000007941 */ /* 0x000fea0003800200 */
.L_x_131:
[----:B------:R-:W-:Y:S01]  /*7e20*/  BAR.SYNC.DEFER_BLOCKING 0x1, 0x80 ;  /* 0x0042000000007b1d */ /* 0x000fe20000010000 */
[----:B------:R-:W-:Y:S01]  /*7e30*/  UISETP.NE.AND UP0, UPT, UR51, -0x2, UPT ;  /* 0xfffffffe3300788c */ /* 0x000fe2000bf05270 */
[----:B------:R-:W-:Y:S08]  /*7e40*/  IADD3 R0, PT, PT, R22, 0x1, RZ ;  /* 0x0000000116007810 */ /* 0x000ff00007ffe0ff */
[----:B------:R-:W-:Y:S05]  /*7e50*/  BRA.U !UP0, `(.L_x_133) ;  /* 0x0000000108287547 */ /* 0x000fea000b800000 */
[----:B------:R-:W-:Y:S01]  /*7e60*/  ISETP.NE.AND P0, PT, R80, RZ, PT ;  /* 0x000000ff5000720c */ /* 0x000fe20003f05270 */
[----:B------:R-:W-:Y:S01]  /*7e70*/  IMAD.U32 R3, RZ, RZ, UR50 ;  /* 0x00000032ff037e24 */ /* 0x000fe2000f8e00ff */
[----:B------:R-:W-:Y:S01]  /*7e80*/  UIADD3 UR4, UPT, UPT, UR50, 0x1, URZ ;  /* 0x0000000132047890 */ /* 0x000fe2000fffe0ff */
[----:B------:R-:W-:Y:S03]  /*7e90*/  IMAD.U32 R2, RZ, RZ, UR53 ;  /* 0x00000035ff027e24 */ /* 0x000fe6000f8e00ff */
[----:B------:R-:W-:Y:S04]  /*7ea0*/  UISETP.NE.AND UP0, UPT, UR4, 0x3, UPT ;  /* 0x000000030400788c */ /* 0x000fe8000bf05270 */
[----:B------:R-:W-:Y:S03]  /*7eb0*/  USEL UR50, UR4, URZ, UP0 ;  /* 0x000000ff04327287 */ /* 0x000fe60008000000 */
[----:B------:R-:W-:Y:S05]  /*7ec0*/  @P0 LEA R3, R3, UR49, 0x3 ;  /* 0x0000003103030c11 */ /* 0x000fea000f8e18ff */
[----:B------:R-:W-:Y:S05]  /*7ed0*/  @P0 VIADD R3, R3, 0x98 ;  /* 0x0000009803030836 */ /* 0x000fea0000000000 */
[----:B------:R-:W-:Y:S04]  /*7ee0*/  @P0 PRMT R2, R2, 0x654, R3 ;  /* 0x0000065402020816 */ /* 0x000fe80000000003 */
[----:B------:R1:W-:Y:S03]  /*7ef0*/  @P0 SYNCS.ARRIVE.TRANS64.RED.A1T0 RZ, [R2+URZ], RZ ;  /* 0x000000ff02ff09a7 */ /* 0x0003e600081004ff */
.L_x_133:
[----:B------:R-:W-:Y:S01]  /*7f00*/  R2UR UR5, R65 ;  /* 0x00000000410572ca */ /* 0x000fe200000e0000 */
[----:B------:R-:W-:Y:S01]  /*7f10*/  UISETP.NE.AND UP0, UPT, UR63, URZ, UPT ;  /* 0x000000ff3f00728c */ /* 0x000fe2000bf05270 */
[----:B------:R-:W-:Y:S01]  /*7f20*/  R2UR UR4, R66 ;  /* 0x00000000420472ca */ /* 0x000fe200000e0000 */
[----:B------:R-:W-:Y:S01]  /*7f30*/  UIADD3 UR51, UPT, UPT, UR51, 0x2, URZ ;  /* 0x0000000233337890 */ /* 0x000fe2000fffe0ff */
[----:B------:R-:W-:Y:S01]  /*7f40*/  ISETP.NE.AND P0, PT, R69, 0x2, PT ;  /* 0x000000024500780c */ /* 0x000fe20003f05270 */
[----:B------:R-:W-:Y:S01]  /*7f50*/  UMOV UR36, UR62 ;  /* 0x0000003e00247c82 */ /* 0x000fe20008000000 */
[----:B------:R-:W-:Y:S02]  /*7f60*/  ISETP.NE.AND P1, PT, R0, 0x4, PT ;  /* 0x000000040000780c */ /* 0x000fe40003f25270 */
[----:B------:R-:W-:Y:S02]  /*7f70*/  SEL R3, RZ, 0x1, P0 ;  /* 0x00000001ff037807 */ /* 0x000fe40000000000 */
[----:B-1----:R-:W-:Y:S02]  /*7f80*/  SEL R2, RZ, 0x1, P1 ;  /* 0x00000001ff027807 */ /* 0x002fe40000800000 */
[----:B------:R-:W-:Y:S01]  /*7f90*/  LOP3.LUT R72, R72, R3, RZ, 0x3c, !PT ;  /* 0x0000000348487212 */ /* 0x000fe200078e3cff */
[----:B------:R-:W-:Y:S01]  /*7fa0*/  UIADD3 UR26, UPT, UPT, UR37, UR5, URZ ;  /* 0x00000005251a7290 */ /* 0x000fe2000fffe0ff */
[----:B------:R-:W-:Y:S01]  /*7fb0*/  LOP3.LUT R73, R73, R2, RZ, 0x3c, !PT ;  /* 0x0000000249497212 */ /* 0x000fe200078e3cff */
[----:B------:R-:W-:Y:S01]  /*7fc0*/  UIADD3 UR27, UPT, UPT, UR38, UR4, URZ ;  /* 0x00000004261b7290 */ /* 0x000fe2000fffe0ff */
[----:B------:R-:W-:Y:S02]  /*7fd0*/  SEL R69, R69, RZ, P0 ;  /* 0x000000ff45457207 */ /* 0x000fe40000000000 */
[----:B------:R-:W-:Y:S01]  /*7fe0*/  SEL R22, R0, RZ, P1 ;  /* 0x000000ff00167207 */ /* 0x000fe20000800000 */
[----:B------:R-:W-:Y:S08]  /*7ff0*/  BRA.U UP0, `(.L_x_134) ;  /* 0xffffffdd00e07547 */ /* 0x000ff0000b83ffff */
[----:B------:R-:W-:-:S13]  /*8000*/  R2UR UR4, R67 ;  /* 0x00000000430472ca */ /* 0x000fda00000e0000 */
[----:B------:R-:W-:-:S09]  /*8010*/  UISETP.NE.AND UP0, UPT, UR4, URZ, UPT ;  /* 0x000000ff0400728c */ /* 0x000fd2000bf05270 */
[----:B------:R-:W-:Y:S05]  /*8020*/  BRA.U !UP0, `(.L_x_135) ;  /* 0x0000000108487547 */ /* 0x000fea000b800000 */
[----:B------:R-:W1:Y:S02]  /*8030*/  LDCU.64 UR4, c[0x0][0x890] ;  /* 0x00011200ff0477ac */ /* 0x000e640008000a00 */
[----:B-1----:R-:W-:-:S04]  /*8040*/  UISETP.NE.U32.AND UP0, UPT, UR4, URZ, UPT ;  /* 0x000000ff0400728c */ /* 0x002fc8000bf05070 */
[----:B------:R-:W-:-:S09]  /*8050*/  UISETP.NE.AND.EX UP0, UPT, UR5, URZ, UPT, UP0 ;  /* 0x000000ff0500728c */ /* 0x000fd2000bf05300 */
[----:B------:R-:W-:Y:S05]  /*8060*/  BRA.U UP0, `(.L_x_136) ;  /* 0x00000001000c7547 */ /* 0x000fea000b800000 */
[----:B------:R-:W-:-:S13]  /*8070*/  FSETP.NEU.AND P0, PT, R26, RZ, PT ;  /* 0x000000ff1a00720b */ /* 0x000fda0003f0d000 */
[----:B------:R-:W-:Y:S05]  /*8080*/  @!P0 EXIT ;  /* 0x000000000000894d */ /* 0x000fea0003800000 */
[----:B------:R-:W-:Y:S05]  /*8090*/  BRA `(.L_x_135) ;  /* 0x00000000002c7947 */ /* 0x000fea0003800000 */
.L_x_136:
[----:B------:R-:W-:Y:S01]  /*80a0*/  ISETP.NE.AND P0, PT, R68, RZ, PT ;  /* 0x000000ff4400720c */ /* 0x000fe20003f05270 */
[----:B------:R-:W-:-:S12]  /*80b0*/  BSSY.RECONVERGENT B0, `(.L_x_135) ;  /* 0x0000009000007945 */ /* 0x000fd80003800200 */
[----:B------:R-:W-:Y:S05]  /*80c0*/  @P0 BRA `(.L_x_137) ;  /* 0x0000000000140947 */ /* 0x000fea0003800000 */
[----:B------:R-:W1:Y:S02]  /*80d0*/  LDCU.64 UR4, c[0x0][0x888] ;  /* 0x00011100ff0477ac */ /* 0x000e640008000a00 */
[----:B-1----:R-:W-:-:S04]  /*80e0*/  ISETP.NE.U32.AND P0, PT, RZ, UR4, PT ;  /* 0x00000004ff007c0c */ /* 0x002fc8000bf05070 */
[----:B------:R-:W-:-:S13]  /*80f0*/  ISETP.NE.AND.EX P0, PT, RZ, UR5, PT, P0 ;  /* 0x00000005ff007c0c */ /* 0x000fda000bf05300 */
[----:B------:R-:W-:Y:S05]  /*8100*/  @!P0 EXIT ;  /* 0x000000000000894d */ /* 0x000fea0003800000 */
[----:B------:R-:W-:Y:S05]  /*8110*/  BRA `(.L_x_138) ;  /* 0x0000000000087947 */ /* 0x000fea0003800000 */
.L_x_137:
[----:B------:R-:W-:-:S13]  /*8120*/  FSETP.NEU.AND P0, PT, R26, RZ, PT ;  /* 0x000000ff1a00720b */ /* 0x000fda0003f0d000 */
[----:B------:R-:W-:Y:S05]  /*8130*/  @!P0 EXIT ;  /* 0x000000000000894d */ /* 0x000fea0003800000 */
.L_x_138:
[----:B------:R-:W-:Y:S05]  /*8140*/  BSYNC.RECONVERGENT B0 ;  /* 0x0000000000007941 */ /* 0x000fea0003800200 */
.L_x_135:
[----:B------:R-:W-:Y:S01]  /*8150*/  ULEA UR4, UR50, UR49, 0x3 ;  /* 0x0000003132047291 */ /* 0x000fe2000f8e18ff */
[----:B------:R-:W-:-:S04]  /*8160*/  DEPBAR.LE SB0, 0x0 ;  /* 0x000080000000791a */ /* 0x000fc80000000000 */
[----:B------:R-:W-:-:S04]  /*8170*/  UIADD3 UR4, UPT, UPT, UR4, 0x98, URZ ;  /* 0x0000009804047890 */ /* 0x000fc8000fffe0ff */
[----:B------:R-:W-:-:S09]  /*8180*/  UPRMT UR4, UR53, 0x654, UR4 ;  /* 0x0000065435047896 */ /* 0x000fd20008000004 */
[----:B------:R-:W-:Y:S01]  /*8190*/  SYNCS.ARRIVE.TRANS64.RED.A1T0 RZ, [UR4], RZ ;  /* 0x000000ffffff79a7 */ /* 0x000fe20008100404 */
[----:B------:R-:W-:Y:S05]  /*81a0*/  EXIT ;  /* 0x000000000000794d */ /* 0x000fea0003800000 */
.L_x_24:
[----:B---3--:R3:W4:Y:S02]  /*81b0*/  SYNCS.PHASECHK.TRANS64.TRYWAIT P0, [R3+URZ+0x130], R2 ;  /* 0x00013002030075a7 */ /* 0x00872400080011ff */
[----:B----4-:R-:W-:Y:S05]  /*81c0*/  @!P0 NANOSLEEP.SYNCS 0x989680 ;  /* 0x009896800000895d */ /* 0x010fea0003900000 */
[----:B------:R-:W4:Y:S02]  /*81d0*/  @!P0 SYNCS.PHASECHK.TRANS64 P0, [R3+URZ+0x130], R2 ;  /* 0x00013002030085a7 */ /* 0x000f2400080010ff */
[----:B----4-:R-:W-:Y:S05]  /*81e0*/  @!P0 BRA `(.L_x_24) ;  /* 0xfffffffc00f08947 */ /* 0x010fea000383ffff */
[----:B------:R-:W-:Y:S05]  /*81f0*/  BRA `(.L_x_139) ;  /* 0xffffff9800507947 */ /* 0x000fea000383ffff */
.L_x_27:
[----:B--2---:R-:W-:-:S07]  /*8200*/  MOV R0, UR33 ;  /* 0x0000002100007c02 */ /* 0x004fce0008000f00 */
.L_x_140:
[----:B--2---:R2:W3:Y:S02]  /*8210*/  SYNCS.PHASECHK.TRANS64.TRYWAIT P0, [R0+URZ+0x40], R3 ;  /* 0x00004003000075a7 */ /* 0x0044e400080011ff */
[----:B---3--:R-:W-:Y:S05]  /*8220*/  @!P0 NANOSLEEP.SYNCS 0x989680 ;  /* 0x009896800000895d */ /* 0x008fea0003900000 */
[----:B------:R-:W3:Y:S02]  /*8230*/  @!P0 SYNCS.PHASECHK.TRANS64 P0, [R0+URZ+0x40], R3 ;  /* 0x00004003000085a7 */ /* 0x000ee400080010ff */
[----:B---3--:R-:W-:Y:S05]  /*8240*/  @!P0 BRA `(.L_x_140) ;  /* 0xfffffffc00f08947 */ /* 0x008fea000383ffff */
[----:B------:R-:W-:Y:S05]  /*8250*/  BRA `(.L_x_26) ;  /* 0xffffff9800a87947 */ /* 0x000fea000383ffff */
.L_x_34:
[----:B--2---:R-:W-:-:S07]  /*8260*/  MOV R0, UR7 ;  /* 0x0000000700007c02 */ /* 0x004fce0008000f00 */
.L_x_141:
[----:B-1----:R1:W2:Y:S02]  /*8270*/  SYNCS.PHASECHK.TRANS64.TRYWAIT P0, [R0+URZ+0x40], R3 ;  /* 0x00004003000075a7 */ /* 0x0022a400080011ff */
[----:B--2---:R-:W-:Y:S05]  /*8280*/  @!P0 NANOSLEEP.SYNCS 0x989680 ;  /* 0x009896800000895d */ /* 0x004fea0003900000 */
[----:B------:R-:W2:Y:S02]  /*8290*/  @!P0 SYNCS.PHASECHK.TRANS64 P0, [R0+URZ+0x40], R3 ;  /* 0x00004003000085a7 */ /* 0x000ea400080010ff */
[----:B--2---:R-:W-:Y:S05]  /*82a0*/  @!P0 BRA `(.L_x_141) ;  /* 0xfffffffc00f08947 */ /* 0x004fea000383ffff */
[----:B------:R-:W-:Y:S05]  /*82b0*/  BRA `(.L_x_33) ;  /* 0xffffff9c009c7947 */ /* 0x000fea000383ffff */
.L_x_41:
[----:B-1----:R1:W2:Y:S02]  /*82c0*/  SYNCS.PHASECHK.TRANS64.TRYWAIT P0, [R3+URZ+0xc0], R0 ;  /* 0x0000c000030075a7 */ /* 0x0022a400080011ff */
[----:B--2---:R-:W-:Y:S05]  /*82d0*/  @!P0 NANOSLEEP.SYNCS 0x989680 ;  /* 0x009896800000895d */ /* 0x004fea0003900000 */
[----:B------:R-:W2:Y:S02]  /*82e0*/  @!P0 SYNCS.PHASECHK.TRANS64 P0, [R3+URZ+0xc0], R0 ;  /* 0x0000c000030085a7 */ /* 0x000ea400080010ff */
[----:B--2---:R-:W-:Y:S05]  /*82f0*/  @!P0 BRA `(.L_x_41) ;  /* 0xfffffffc00f08947 */ /* 0x004fea000383ffff */
[----:B------:R-:W-:Y:S05]  /*8300*/  BRA `(.L_x_142) ;  /* 0xffffffa000847947 */ /* 0x000fea000383ffff */
.L_x_45:
[----:B-1----:R-:W-:-:S07]  /*8310*/  MOV R0, UR4 ;  /* 0x0000000400007c02 */ /* 0x002fce0008000f00 */
.L_x_143:
[----:B-1----:R1:W2:Y:S02]  /*8320*/  SYNCS.PHASECHK.TRANS64.TRYWAIT P0, [R0+URZ], R3 ;  /* 0x00000003000075a7 */ /* 0x0022a400080011ff */
[----:B--2---:R-:W-:Y:S05]  /*8330*/  @!P0 NANOSLEEP.SYNCS 0x989680 ;  /* 0x009896800000895d */ /* 0x004fea0003900000 */
[----:B------:R-:W2:Y:S02]  /*8340*/  @!P0 SYNCS.PHASECHK.TRANS64 P0, [R0+URZ], R3 ;  /* 0x00000003000085a7 */ /* 0x000ea400080010ff */
[----:B--2---:R-:W-:Y:S05]  /*8350*/  @!P0 BRA `(.L_x_143) ;  /* 0xfffffffc00f08947 */ /* 0x004fea000383ffff */
[----:B------:R-:W-:Y:S05]  /*8360*/  BRA `(.L_x_144) ;  /* 0xffffffa800307947 */ /* 0x000fea000383ffff */
.L_x_46:
[----:B------:R-:W-:-:S07]  /*8370*/  MOV R0, UR5 ;  /* 0x0000000500007c02 */ /* 0x000fce0008000f00 */
.L_x_145:
[----:B-1----:R1:W2:Y:S02]  /*8380*/  SYNCS.PHASECHK.TRANS64.TRYWAIT P0, [R0+URZ], R3 ;  /* 0x00000003000075a7 */ /* 0x0022a400080011ff */
[----:B--2---:R-:W-:Y:S05]  /*8390*/  @!P0 NANOSLEEP.SYNCS 0x989680 ;  /* 0x009896800000895d */ /* 0x004fea0003900000 */
[----:B------:R-:W2:Y:S02]  /*83a0*/  @!P0 SYNCS.PHASECHK.TRANS64 P0, [R0+URZ], R3 ;  /* 0x00000003000085a7 */ /* 0x000ea400080010ff */
[----:B--2---:R-:W-:Y:S05]  /*83b0*/  @!P0 BRA `(.L_x_145) ;  /* 0xfffffffc00f08947 */ /* 0x004fea000383ffff */
[----:B------:R-:W-:Y:S05]  /*83c0*/  BRA `(.L_x_146) ;  /* 0xffffffa8003c7947 */ /* 0x000fea000383ffff */
.L_x_47:
[----:B------:R-:W-:-:S07]  /*83d0*/  MOV R0, UR5 ;  /* 0x0000000500007c02 */ /* 0x000fce0008000f00 */
.L_x_147:
[----:B-1----:R1:W2:Y:S02]  /*83e0*/  SYNCS.PHASECHK.TRANS64.TRYWAIT P0, [R0+URZ], R3 ;  /* 0x00000003000075a7 */ /* 0x0022a400080011ff */
[----:B--2---:R-:W-:Y:S05]  /*83f0*/  @!P0 NANOSLEEP.SYNCS 0x989680 ;  /* 0x009896800000895d */ /* 0x004fea0003900000 */
[----:B------:R-:W2:Y:S02]  /*8400*/  @!P0 SYNCS.PHASECHK.TRANS64 P0, [R0+URZ], R3 ;  /* 0x00000003000085a7 */ /* 0x000ea400080010ff */
[----:B--2---:R-:W-:Y:S05]  /*8410*/  @!P0 BRA `(.L_x_147) ;  /* 0xfffffffc00f08947 */ /* 0x004fea000383ffff */
[----:B------:R-:W-:Y:S05]  /*8420*/  BRA `(.L_x_148) ;  /* 0xffffffa800487947 */ /* 0x000fea000383ffff */
.L_x_48:
[----:B------:R-:W-:-:S07]  /*8430*/  MOV R0, UR5 ;  /* 0x0000000500007c02 */ /* 0x000fce0008000f00 */
.L_x_149:
[----:B-1----:R1:W2:Y:S02]  /*8440*/  SYNCS.PHASECHK.TRANS64.TRYWAIT P0, [R0+URZ], R3 ;  /* 0x00000003000075a7 */ /* 0x0022a400080011ff */
[----:B--2---:R-:W-:Y:S05]  /*8450*/  @!P0 NANOSLEEP.SYNCS 0x989680 ;  /* 0x009896800000895d */ /* 0x004fea0003900000 */
[----:B------:R-:W2:Y:S02]  /*8460*/  @!P0 SYNCS.PHASECHK.TRANS64 P0, [R0+URZ], R3 ;  /* 0x00000003000085a7 */ /* 0x000ea400080010ff */
[----:B--2---:R-:W-:Y:S05]  /*8470*/  @!P0 BRA `(.L_x_149) ;  /* 0xfffffffc00f08947 */ /* 0x004fea000383ffff */
[----:B------:R-:W-:Y:S05]  /*8480*/  BRA `(.L_x_150) ;  /* 0xffffffa800547947 */ /* 0x000fea000383ffff */
.L_x_49:
[----:B------:R-:W-:-:S07]  /*8490*/  MOV R0, UR5 ;  /* 0x0000000500007c02 */ /* 0x000fce0008000f00 */
.L_x_151:
[----:B-1----:R1:W2:Y:S02]  /*84a0*/  SYNCS.PHASECHK.TRANS64.TRYWAIT P0, [R0+URZ], R3 ;  /* 0x00000003000075a7 */ /* 0x0022a400080011ff */
[----:B--2---:R-:W-:Y:S05]  /*84b0*/  @!P0 NANOSLEEP.SYNCS 0x989680 ;  /* 0x009896800000895d */ /* 0x004fea0003900000 */
[----:B------:R-:W2:Y:S02]  /*84c0*/  @!P0 SYNCS.PHASECHK.TRANS64 P0, [R0+URZ], R3 ;  /* 0x00000003000085a7 */ /* 0x000ea400080010ff */
[----:B--2---:R-:W-:Y:S05]  /*84d0*/  @!P0 BRA `(.L_x_151) ;  /* 0xfffffffc00f08947 */ /* 0x004fea000383ffff */
[----:B------:R-:W-:Y:S05]  /*84e0*/  BRA `(.L_x_152) ;  /* 0xffffffa800607947 */ /* 0x000fea000383ffff */
.L_x_50:
[----:B------:R-:W-:-:S07]  /*84f0*/  MOV R0, UR5 ;  /* 0x0000000500007c02 */ /* 0x000fce0008000f00 */
.L_x_153:
[----:B-1----:R1:W2:Y:S02]  /*8500*/  SYNCS.PHASECHK.TRANS64.TRYWAIT P0, [R0+URZ], R3 ;  /* 0x00000003000075a7 */ /* 0x0022a400080011ff */
[----:B--2---:R-:W-:Y:S05]  /*8510*/  @!P0 NANOSLEEP.SYNCS 0x989680 ;  /* 0x009896800000895d */ /* 0x004fea0003900000 */
[----:B------:R-:W2:Y:S02]  /*8520*/  @!P0 SYNCS.PHASECHK.TRANS64 P0, [R0+URZ], R3 ;  /* 0x00000003000085a7 */ /* 0x000ea400080010ff */
[----:B--2---:R-:W-:Y:S05]  /*8530*/  @!P0 BRA `(.L_x_153) ;  /* 0xfffffffc00f08947 */ /* 0x004fea000383ffff */
[----:B------:R-:W-:Y:S05]  /*8540*/  BRA `(.L_x_154) ;  /* 0xffffffa8006c7947 */ /* 0x000fea000383ffff */
.L_x_51:
[----:B------:R-:W-:-:S07]  /*8550*/  MOV R0, UR5 ;  /* 0x0000000500007c02 */ /* 0x000fce0008000f00 */
.L_x_155:
[----:B-1----:R1:W2:Y:S02]  /*8560*/  SYNCS.PHASECHK.TRANS64.TRYWAIT P0, [R0+URZ], R3 ;  /* 0x00000003000075a7 */ /* 0x0022a400080011ff */
[----:B--2---:R-:W-:Y:S05]  /*8570*/  @!P0 NANOSLEEP.SYNCS 0x989680 ;  /* 0x009896800000895d */ /* 0x004fea0003900000 */
[----:B------:R-:W2:Y:S02]  /*8580*/  @!P0 SYNCS.PHASECHK.TRANS64 P0, [R0+URZ], R3 ;  /* 0x00000003000085a7 */ /* 0x000ea400080010ff */
[----:B--2---:R-:W-:Y:S05]  /*8590*/  @!P0 BRA `(.L_x_155) ;  /* 0xfffffffc00f08947 */ /* 0x004fea000383ffff */
[----:B------:R-:W-:Y:S05]  /*85a0*/  BRA `(.L_x_156) ;  /* 0xffffffa800787947 */ /* 0x000fea000383ffff */
.L_x_54:
[----:B--2---:R2:W3:Y:S02]  /*85b0*/  SYNCS.PHASECHK.TRANS64.TRYWAIT P0, [R0+URZ+0x120], R5 ;  /* 0x00012005000075a7 */ /* 0x0044e400080011ff */
[----:B---3--:R-:W-:Y:S05]  /*85c0*/  @!P0 NANOSLEEP.SYNCS 0x989680 ;  /* 0x009896800000895d */ /* 0x008fea0003900000 */
[----:B------:R-:W3:Y:S02]  /*85d0*/  @!P0 SYNCS.PHASECHK.TRANS64 P0, [R0+URZ+0x120], R5 ;  /* 0x00012005000085a7 */ /* 0x000ee400080010ff */
[----:B---3--:R-:W-:Y:S05]  /*85e0*/  @!P0 BRA `(.L_x_54) ;  /* 0xfffffffc00f08947 */ /* 0x008fea000383ffff */
[----:B------:R-:W-:Y:S05]  /*85f0*/  BRA `(.L_x_157) ;  /* 0xffffffa800d47947 */ /* 0x000fea000383ffff */
.L_x_55:
[----:B------:R-:W-:-:S07]  /*8600*/  MOV R0, UR4 ;  /* 0x0000000400007c02 */ /* 0x000fce0008000f00 */
.L_x_158:
[----:B--2---:R2:W3:Y:S02]  /*8610*/  SYNCS.PHASECHK.TRANS64.TRYWAIT P0, [R0+URZ+0xd0], R7 ;  /* 0x0000d007000075a7 */ /* 0x0044e400080011ff */
[----:B---3--:R-:W-:Y:S05]  /*8620*/  @!P0 NANOSLEEP.SYNCS 0x989680 ;  /* 0x009896800000895d */ /* 0x008fea0003900000 */
[----:B------:R-:W3:Y:S02]  /*8630*/  @!P0 SYNCS.PHASECHK.TRANS64 P0, [R0+URZ+0xd0], R7 ;  /* 0x0000d007000085a7 */ /* 0x000ee400080010ff */
[----:B---3--:R-:W-:Y:S05]  /*8640*/  @!P0 BRA `(.L_x_158) ;  /* 0xfffffffc00f08947 */ /* 0x008fea000383ffff */
[----:B------:R-:W-:Y:S05]  /*8650*/  BRA `(.L_x_159) ;  /* 0xffffffa800e47947 */ /* 0x000fea000383ffff */
.L_x_56:
[----:B--2---:R2:W3:Y:S02]  /*8660*/  SYNCS.PHASECHK.TRANS64.TRYWAIT P1, [R0+URZ+0xc0], R5 ;  /* 0x0000c005000075a7 */ /* 0x0044e400080211ff */
[----:B---3--:R-:W-:Y:S05]  /*8670*/  @!P1 NANOSLEEP.SYNCS 0x989680 ;  /* 0x009896800000995d */ /* 0x008fea0003900000 */
[----:B------:R-:W3:Y:S02]  /*8680*/  @!P1 SYNCS.PHASECHK.TRANS64 P1, [R0+URZ+0xc0], R5 ;  /* 0x0000c005000095a7 */ /* 0x000ee400080210ff */
[----:B---3--:R-:W-:Y:S05]  /*8690*/  @!P1 BRA `(.L_x_56) ;  /* 0xfffffffc00f09947 */ /* 0x008fea000383ffff */
[----:B------:R-:W-:Y:S05]  /*86a0*/  BRA `(.L_x_160) ;  /* 0xffffffac00147947 */ /* 0x000fea000383ffff */
.L_x_59:
[----:B------:R-:W-:-:S07]  /*86b0*/  MOV R0, UR4 ;  /* 0x0000000400007c02 */ /* 0x000fce0008000f00 */
.L_x_161:
[----:B--2---:R2:W3:Y:S02]  /*86c0*/  SYNCS.PHASECHK.TRANS64.TRYWAIT P0, [R0+URZ+0xd0], R3 ;  /* 0x0000d003000075a7 */ /* 0x0044e400080011ff */
[----:B---3--:R-:W-:Y:S05]  /*86d0*/  @!P0 NANOSLEEP.SYNCS 0x989680 ;  /* 0x009896800000895d */ /* 0x008fea0003900000 */
[----:B------:R-:W3:Y:S02]  /*86e0*/  @!P0 SYNCS.PHASECHK.TRANS64 P0, [R0+URZ+0xd0], R3 ;  /* 0x0000d003000085a7 */ /* 0x000ee400080010ff */
[----:B---3--:R-:W-:Y:S05]  /*86f0*/  @!P0 BRA `(.L_x_161) ;  /* 0xfffffffc00f08947 */ /* 0x008fea000383ffff */
[----:B------:R-:W-:Y:S05]  /*8700*/  BRA `(.L_x_58) ;  /* 0xffffffac00687947 */ /* 0x000fea000383ffff */
.L_x_68:
[----:B--2---:R-:W-:-:S04]  /*8710*/  MOV R5, UR5 ;  /* 0x0000000500057c02 */ /* 0x004fc80008000f00 */
[----:B------:R2:W3:Y:S03]  /*8720*/  SYNCS.PHASECHK.TRANS64.TRYWAIT P0, [R5+URZ+0x8], R6 ;  /* 0x00000806050075a7 */ /* 0x0004e600080011ff */
[----:B---3--:R-:W-:Y:S05]  /*8730*/  @!P0 NANOSLEEP.SYNCS 0x989680 ;  /* 0x009896800000895d */ /* 0x008fea0003900000 */
[----:B------:R-:W3:Y:S02]  /*8740*/  @!P0 SYNCS.PHASECHK.TRANS64 P0, [R5+URZ+0x8], R6 ;  /* 0x00000806050085a7 */ /* 0x000ee400080010ff */
[----:B---3--:R-:W-:Y:S05]  /*8750*/  @!P0 BRA `(.L_x_68) ;  /* 0xfffffffc00ec8947 */ /* 0x008fea000383ffff */
[----:B------:R-:W-:Y:S05]  /*8760*/  BRA `(.L_x_67) ;  /* 0xffffffb0001c7947 */ /* 0x000fea000383ffff */
.L_x_70:
[----:B------:R-:W-:Y:S01]  /*8770*/  BSSY B0, `(.L_x_162) ;  /* 0x0000006000007945 */ /* 0x000fe20003800000 */
[----:B------:R-:W-:-:S07]  /*8780*/  MOV R15, 0xffffffff ;  /* 0xffffffff000f7802 */ /* 0x000fce0000000f00 */
[----:B-12--5:R-:W-:Y:S05]  /*8790*/  WARPSYNC.COLLECTIVE R15, `(.L_x_163) ;  /* 0x000000000f0c7348 */ /* 0x026fea0003c00000 */
[----:B------:R-:W-:Y:S02]  /*87a0*/  ELECT P6, UR79, PT ;  /* 0x00000000004f782f */ /* 0x000fe400038c0000 */
[----:B------:R-:W-:Y:S01]  /*87b0*/  MOV R14, UR79 ;  /* 0x0000004f000e7c02 */ /* 0x000fe20008000f00 */
[----:B-12--5:R-:W-:Y:S10]  /*87c0*/  ENDCOLLECTIVE ;  /* 0x000000000000791b */ /* 0x026ff40003800000 */
.L_x_163:
[----:B------:R-:W-:Y:S05]  /*87d0*/  BSYNC B0 ;  /* 0x0000000000007941 */ /* 0x000fea0003800000 */
.L_x_162:
[----:B------:R-:W-:Y:S01]  /*87e0*/  PLOP3.LUT P0, PT, P6, PT, PT, 0x80, 0x8 ;  /* 0x000000000008781c */ /* 0x000fe2000370f070 */
[----:B------:R-:W-:-:S12]  /*87f0*/  BRA `(.L_x_164) ;  /* 0xffffffb000487947 */ /* 0x000fd8000383ffff */
.L_x_72:
[----:B--2---:R-:W-:-:S04]  /*8800*/  MOV R3, UR5 ;  /* 0x0000000500037c02 */ /* 0x004fc80008000f00 */
[----:B------:R2:W3:Y:S03]  /*8810*/  SYNCS.PHASECHK.TRANS64.TRYWAIT P0, [R3+URZ+0x8], R4 ;  /* 0x00000804030075a7 */ /* 0x0004e600080011ff */
[----:B---3--:R-:W-:Y:S05]  /*8820*/  @!P0 NANOSLEEP.SYNCS 0x989680 ;  /* 0x009896800000895d */ /* 0x008fea0003900000 */
[----:B------:R-:W3:Y:S02]  /*8830*/  @!P0 SYNCS.PHASECHK.TRANS64 P0, [R3+URZ+0x8], R4 ;  /* 0x00000804030085a7 */ /* 0x000ee400080010ff */
[----:B---3--:R-:W-:Y:S05]  /*8840*/  @!P0 BRA `(.L_x_72) ;  /* 0xfffffffc00ec8947 */ /* 0x008fea000383ffff */
[----:B------:R-:W-:Y:S05]  /*8850*/  BRA `(.L_x_71) ;  /* 0xffffffb0004c7947 */ /* 0x000fea000383ffff */
.L_x_73:
[----:B-1----:R1:W2:Y:S02]  /*8860*/  SYNCS.PHASECHK.TRANS64.TRYWAIT P0, [R0+URZ+0xc0], R5 ;  /* 0x0000c005000075a7 */ /* 0x0022a400080011ff */
[----:B--2---:R-:W-:Y:S05]  /*8870*/  @!P0 NANOSLEEP.SYNCS 0x989680 ;  /* 0x009896800000895d */ /* 0x004fea0003900000 */
[----:B------:R-:W2:Y:S02]  /*8880*/  @!P0 SYNCS.PHASECHK.TRANS64 P0, [R0+URZ+0xc0], R5 ;  /* 0x0000c005000085a7 */ /* 0x000ea400080010ff */
[----:B--2---:R-:W-:Y:S05]  /*8890*/  @!P0 BRA `(.L_x_73) ;  /* 0xfffffffc00f08947 */ /* 0x004fea000383ffff */
[----:B------:R-:W-:Y:S05]  /*88a0*/  BRA `(.L_x_165) ;  /* 0xffffffb400587947 */ /* 0x000fea000383ffff */
.L_x_75:
[----:B------:R-:W-:-:S07]  /*88b0*/  MOV R0, UR46 ;  /* 0x0000002e00007c02 */ /* 0x000fce0008000f00 */
.L_x_166:
[----:B-1----:R1:W2:Y:S02]  /*88c0*/  SYNCS.PHASECHK.TRANS64.TRYWAIT P0, [R0+URZ+0x100], R5 ;  /* 0x00010005000075a7 */ /* 0x0022a400080011ff */
[----:B--2---:R-:W-:Y:S05]  /*88d0*/  @!P0 NANOSLEEP.SYNCS 0x989680 ;  /* 0x009896800000895d */ /* 0x004fea0003900000 */
[----:B------:R-:W2:Y:S02]  /*88e0*/  @!P0 SYNCS.PHASECHK.TRANS64 P0, [R0+URZ+0x100], R5 ;  /* 0x00010005000085a7 */ /* 0x000ea400080010ff */
[----:B--2---:R-:W-:Y:S05]  /*88f0*/  @!P0 BRA `(.L_x_166) ;  /* 0xfffffffc00f08947 */ /* 0x004fea000383ffff */
[----:B------:R-:W-:Y:S05]  /*8900*/  BRA `(.L_x_167) ;  /* 0xffffffb400a47947 */ /* 0x000fea000383ffff */
.L_x_78:
[----:B------:R-:W-:Y:S07]  /*8910*/  MOV R0, UR7 ;  /* 0x0000000700007c02 */ /* 0x000fee0008000f00 */
.L_x_168:
[----:B-1----:R1:W2:Y:S02]  /*8920*/  SYNCS.PHASECHK.TRANS64.TRYWAIT P0, [R0+URZ], R5 ;  /* 0x00000005000075a7 */ /* 0x0022a400080011ff */
[----:B--2---:R-:W-:Y:S05]  /*8930*/  @!P0 NANOSLEEP.SYNCS 0x989680 ;  /* 0x009896800000895d */ /* 0x004fea0003900000 */
[----:B------:R-:W2:Y:S02]  /*8940*/  @!P0 SYNCS.PHASECHK.TRANS64 P0, [R0+URZ], R5 ;  /* 0x00000005000085a7 */ /* 0x000ea400080010ff */
[----:B--2---:R-:W-:Y:S05]  /*8950*/  @!P0 BRA `(.L_x_168) ;  /* 0xfffffffc00f08947 */ /* 0x004fea000383ffff */
[----:B------:R-:W-:Y:S05]  /*8960*/  BRA `(.L_x_77) ;  /* 0xffffffb400b87947 */ /* 0x000fea000383ffff */
.L_x_82:
[----:B-1----:R-:W-:-:S07]  /*8970*/  MOV R0, UR4 ;  /* 0x0000000400007c02 */ /* 0x002fce0008000f00 */
.L_x_169:
[----:B-1----:R1:W2:Y:S02]  /*8980*/  SYNCS.PHASECHK.TRANS64.TRYWAIT P0, [R0+URZ], R3 ;  /* 0x00000003000075a7 */ /* 0x0022a400080011ff */
[----:B--2---:R-:W-:Y:S05]  /*8990*/  @!P0 NANOSLEEP.SYNCS 0x989680 ;  /* 0x009896800000895d */ /* 0x004fea0003900000 */
[----:B------:R-:W2:Y:S02]  /*89a0*/  @!P0 SYNCS.PHASECHK.TRANS64 P0, [R0+URZ], R3 ;  /* 0x00000003000085a7 */ /* 0x000ea400080010ff */
[----:B--2---:R-:W-:Y:S05]  /*89b0*/  @!P0 BRA `(.L_x_169) ;  /* 0xfffffffc00f08947 */ /* 0x004fea000383ffff */
[----:B------:R-:W-:Y:S05]  /*89c0*/  BRA `(.L_x_170) ;  /* 0xffffffb800fc7947 */ /* 0x000fea000383ffff */
.L_x_83:
[----:B------:R-:W-:-:S07]  /*89d0*/  MOV R0, UR5 ;  /* 0x0000000500007c02 */ /* 0x000fce0008000f00 */
.L_x_171:
[----:B-1----:R1:W2:Y:S02]  /*89e0*/  SYNCS.PHASECHK.TRANS64.TRYWAIT P0, [R0+URZ], R3 ;  /* 0x00000003000075a7 */ /* 0x0022a400080011ff */
[----:B--2---:R-:W-:Y:S05]  /*89f0*/  @!P0 NANOSLEEP.SYNCS 0x989680 ;  /* 0x009896800000895d */ /* 0x004fea0003900000 */
[----:B------:R-:W2:Y:S02]  /*8a00*/  @!P0 SYNCS.PHASECHK.TRANS64 P0, [R0+URZ], R3 ;  /* 0x00000003000085a7 */ /* 0x000ea400080010ff */
[----:B--2---:R-:W-:Y:S05]  /*8a10*/  @!P0 BRA `(.L_x_171) ;  /* 0xfffffffc00f08947 */ /* 0x004fea000383ffff */
[----:B------:R-:W-:Y:S05]  /*8a20*/  BRA `(.L_x_172) ;  /* 0xffffffbc00087947 */ /* 0x000fea000383ffff */
.L_x_84:
[----:B------:R-:W-:-:S07]  /*8a30*/  MOV R0, UR5 ;  /* 0x0000000500007c02 */ /* 0x000fce0008000f00 */
.L_x_173:
[----:B-1----:R1:W2:Y:S02]  /*8a40*/  SYNCS.PHASECHK.TRANS64.TRYWAIT P0, [R0+URZ], R3 ;  /* 0x00000003000075a7 */ /* 0x0022a400080011ff */
[----:B--2---:R-:W-:Y:S05]  /*8a50*/  @!P0 NANOSLEEP.SYNCS 0x989680 ;  /* 0x009896800000895d */ /* 0x004fea0003900000 */
[----:B------:R-:W2:Y:S02]  /*8a60*/  @!P0 SYNCS.PHASECHK.TRANS64 P0, [R0+URZ], R3 ;  /* 0x00000003000085a7 */ /* 0x000ea400080010ff */
[----:B--2---:R-:W-:Y:S05]  /*8a70*/  @!P0 BRA `(.L_x_173) ;  /* 0xfffffffc00f08947 */ /* 0x004fea000383ffff */
[----:B------:R-:W-:Y:S05]  /*8a80*/  BRA `(.L_x_174) ;  /* 0xffffffbc00147947 */ /* 0x000fea000383ffff */
.L_x_87:
[----:B------:R-:W-:-:S07]  /*8a90*/  MOV R0, UR41 ;  /* 0x0000002900007c02 */ /* 0x000fce0008000f00 */
.L_x_175:
[----:B-1----:R1:W2:Y:S02]  /*8aa0*/  SYNCS.PHASECHK.TRANS64.TRYWAIT P1, [R0+URZ+0x140], R3 ;  /* 0x00014003000075a7 */ /* 0x0022a400080211ff */
[----:B--2---:R-:W-:Y:S05]  /*8ab0*/  @!P1 NANOSLEEP.SYNCS 0x989680 ;  /* 0x009896800000995d */ /* 0x004fea0003900000 */
[----:B------:R-:W2:Y:S02]  /*8ac0*/  @!P1 SYNCS.PHASECHK.TRANS64 P1, [R0+URZ+0x140], R3 ;  /* 0x00014003000095a7 */ /* 0x000ea400080210ff */
[----:B--2---:R-:W-:Y:S05]  /*8ad0*/  @!P1 BRA `(.L_x_175) ;  /* 0xfffffffc00f09947 */ /* 0x004fea000383ffff */
[----:B------:R-:W-:Y:S05]  /*8ae0*/  BRA `(.L_x_176) ;  /* 0xffffffbc00607947 */ /* 0x000fea000383ffff */
.L_x_92:
[----:B--2---:R2:W3:Y:S02]  /*8af0*/  SYNCS.PHASECHK.TRANS64.TRYWAIT P0, [R8+URZ+0xc0], R5 ;  /* 0x0000c005080075a7 */ /* 0x0044e400080011ff */
[----:B---3--:R-:W-:Y:S05]  /*8b00*/  @!P0 NANOSLEEP.SYNCS 0x989680 ;  /* 0x009896800000895d */ /* 0x008fea0003900000 */
[----:B------:R-:W3:Y:S02]  /*8b10*/  @!P0 SYNCS.PHASECHK.TRANS64 P0, [R8+URZ+0xc0], R5 ;  /* 0x0000c005080085a7 */ /* 0x000ee400080010ff */
[----:B---3--:R-:W-:Y:S05]  /*8b20*/  @!P0 BRA `(.L_x_92) ;  /* 0xfffffffc00f08947 */ /* 0x008fea000383ffff */
[----:B------:R-:W-:Y:S05]  /*8b30*/  BRA `(.L_x_177) ;  /* 0xffffffc000887947 */ /* 0x000fea000383ffff */
.L_x_95:
[----:B------:R-:W-:Y:S07]  /*8b40*/  MOV R0, UR21 ;  /* 0x0000001500007c02 */ /* 0x000fee0008000f00 */
.L_x_178:
[----:B--2---:R2:W3:Y:S02]  /*8b50*/  SYNCS.PHASECHK.TRANS64.TRYWAIT P1, [R0+URZ+0xb8], R5 ;  /* 0x0000b805000075a7 */ /* 0x0044e400080211ff */
[----:B---3--:R-:W-:Y:S05]  /*8b60*/  @!P1 NANOSLEEP.SYNCS 0x989680 ;  /* 0x009896800000995d */ /* 0x008fea0003900000 */
[----:B------:R-:W3:Y:S02]  /*8b70*/  @!P1 SYNCS.PHASECHK.TRANS64 P1, [R0+URZ+0xb8], R5 ;  /* 0x0000b805000095a7 */ /* 0x000ee400080210ff */
[----:B---3--:R-:W-:Y:S05]  /*8b80*/  @!P1 BRA `(.L_x_178) ;  /* 0xfffffffc00f09947 */ /* 0x008fea000383ffff */
[----:B------:R-:W-:Y:S05]  /*8b90*/  BRA `(.L_x_94) ;  /* 0xffffffc800007947 */ /* 0x000fea000383ffff */
.L_x_98:
[----:B------:R-:W-:Y:S07]  /*8ba0*/  MOV R0, UR4 ;  /* 0x0000000400007c02 */ /* 0x000fee0008000f00 */
.L_x_179:
[----:B--2---:R2:W3:Y:S02]  /*8bb0*/  SYNCS.PHASECHK.TRANS64.TRYWAIT P0, [R0+URZ+0x98], R5 ;  /* 0x00009805000075a7 */ /* 0x0044e400080011ff */
[----:B---3--:R-:W-:Y:S05]  /*8bc0*/  @!P0 NANOSLEEP.SYNCS 0x989680 ;  /* 0x009896800000895d */ /* 0x008fea0003900000 */
[----:B------:R-:W3:Y:S02]  /*8bd0*/  @!P0 SYNCS.PHASECHK.TRANS64 P0, [R0+URZ+0x98], R5 ;  /* 0x00009805000085a7 */ /* 0x000ee400080010ff */
[----:B---3--:R-:W-:Y:S05]  /*8be0*/  @!P0 BRA `(.L_x_179) ;  /* 0xfffffffc00f08947 */ /* 0x008fea000383ffff */
[----:B------:R-:W-:Y:S05]  /*8bf0*/  BRA `(.L_x_180) ;  /* 0xffffffc8005c7947 */ /* 0x000fea000383ffff */
.L_x_99:
[----:B------:R-:W-:Y:S07]  /*8c00*/  MOV R5, UR5 ;  /* 0x0000000500057c02 */ /* 0x000fee0008000f00 */
.L_x_181:
[----:B--2---:R2:W3:Y:S02]  /*8c10*/  SYNCS.PHASECHK.TRANS64.TRYWAIT P0, [R5+URZ+0x98], R0 ;  /* 0x00009800050075a7 */ /* 0x0044e400080011ff */
[----:B---3--:R-:W-:Y:S05]  /*8c20*/  @!P0 NANOSLEEP.SYNCS 0x989680 ;  /* 0x009896800000895d */ /* 0x008fea0003900000 */
[----:B------:R-:W3:Y:S02]  /*8c30*/  @!P0 SYNCS.PHASECHK.TRANS64 P0, [R5+URZ+0x98], R0 ;  /* 0x00009800050085a7 */ /* 0x000ee400080010ff */
[----:B---3--:R-:W-:Y:S05]  /*8c40*/  @!P0 BRA `(.L_x_181) ;  /* 0xfffffffc00f08947 */ /* 0x008fea000383ffff */
[----:B------:R-:W-:Y:S05]  /*8c50*/  BRA `(.L_x_182) ;  /* 0xffffffc800e07947 */ /* 0x000fea000383ffff */
.L_x_101:
[----:B------:R-:W-:-:S07]  /*8c60*/  MOV R0, UR4 ;  /* 0x0000000400007c02 */ /* 0x000fce0008000f00 */
.L_x_183:
[----:B--2---:R2:W3:Y:S02]  /*8c70*/  SYNCS.PHASECHK.TRANS64.TRYWAIT P0, [R0+URZ], R3 ;  /* 0x00000003000075a7 */ /* 0x0044e400080011ff */
[----:B---3--:R-:W-:Y:S05]  /*8c80*/  @!P0 NANOSLEEP.SYNCS 0x989680 ;  /* 0x009896800000895d */ /* 0x008fea0003900000 */
[----:B------:R-:W3:Y:S02]  /*8c90*/  @!P0 SYNCS.PHASECHK.TRANS64 P0, [R0+URZ], R3 ;  /* 0x00000003000085a7 */ /* 0x000ee400080010ff */
[----:B---3--:R-:W-:Y:S05]  /*8ca0*/  @!P0 BRA `(.L_x_183) ;  /* 0xfffffffc00f08947 */ /* 0x008fea000383ffff */
[----:B------:R-:W-:Y:S05]  /*8cb0*/  BRA `(.L_x_184) ;  /* 0xffffffcc00947947 */ /* 0x000fea000383ffff */
.L_x_102:
[----:B------:R-:W-:-:S07]  /*8cc0*/  MOV R0, UR5 ;  /* 0x0000000500007c02 */ /* 0x000fce0008000f00 */
.L_x_185:
[----:B--2---:R2:W3:Y:S02]  /*8cd0*/  SYNCS.PHASECHK.TRANS64.TRYWAIT P0, [R0+URZ], R3 ;  /* 0x00000003000075a7 */ /* 0x0044e400080011ff */
[----:B---3--:R-:W-:Y:S05]  /*8ce0*/  @!P0 NANOSLEEP.SYNCS 0x989680 ;  /* 0x009896800000895d */ /* 0x008fea0003900000 */
[----:B------:R-:W3:Y:S02]  /*8cf0*/  @!P0 SYNCS.PHASECHK.TRANS64 P0, [R0+URZ], R3 ;  /* 0x00000003000085a7 */ /* 0x000ee400080010ff */
[----:B---3--:R-:W-:Y:S05]  /*8d00*/  @!P0 BRA `(.L_x_185) ;  /* 0xfffffffc00f08947 */ /* 0x008fea000383ffff */
[----:B------:R-:W-:Y:S05]  /*8d10*/  BRA `(.L_x_186) ;  /* 0xffffffcc00a07947 */ /* 0x000fea000383ffff */
.L_x_104:
[----:B-1----:R1:W2:Y:S02]  /*8d20*/  SYNCS.PHASECHK.TRANS64.TRYWAIT P0, [R3+URZ+0xc0], R0 ;  /* 0x0000c000030075a7 */ /* 0x0022a400080011ff */
[----:B--2---:R-:W-:Y:S05]  /*8d30*/  @!P0 NANOSLEEP.SYNCS 0x989680 ;  /* 0x009896800000895d */ /* 0x004fea0003900000 */
[----:B------:R-:W2:Y:S02]  /*8d40*/  @!P0 SYNCS.PHASECHK.TRANS64 P0, [R3+URZ+0xc0], R0 ;  /* 0x0000c000030085a7 */ /* 0x000ea400080010ff */
[----:B--2---:R-:W-:Y:S05]  /*8d50*/  @!P0 BRA `(.L_x_104) ;  /* 0xfffffffc00f08947 */ /* 0x004fea000383ffff */
[----:B------:R-:W-:Y:S05]  /*8d60*/  BRA `(.L_x_187) ;  /* 0xffffffd000987947 */ /* 0x000fea000383ffff */
.L_x_114:
[----:B-1----:R1:W2:Y:S02]  /*8d70*/  SYNCS.PHASECHK.TRANS64.TRYWAIT P1, [R0+URZ+0x80], R3 ;  /* 0x00008003000075a7 */ /* 0x0022a400080211ff */
[----:B--2---:R-:W-:Y:S05]  /*8d80*/  @!P1 NANOSLEEP.SYNCS 0x989680 ;  /* 0x009896800000995d */ /* 0x004fea0003900000 */
[----:B------:R-:W2:Y:S02]  /*8d90*/  @!P1 SYNCS.PHASECHK.TRANS64 P1, [R0+URZ+0x80], R3 ;  /* 0x00008003000095a7 */ /* 0x000ea400080210ff */
[----:B--2---:R-:W-:Y:S05]  /*8da0*/  @!P1 BRA `(.L_x_114) ;  /* 0xfffffffc00f09947 */ /* 0x004fea000383ffff */
[----:B------:R-:W-:Y:S05]  /*8db0*/  BRA `(.L_x_113) ;  /* 0xffffffe000307947 */ /* 0x000fea000383ffff */
.L_x_116:
[----:B-1----:R1:W4:Y:S02]  /*8dc0*/  SYNCS.PHASECHK.TRANS64.TRYWAIT P0, [R81+URZ+0xe0], R2 ;  /* 0x0000e002510075a7 */ /* 0x00232400080011ff */
[----:B----4-:R-:W-:Y:S05]  /*8dd0*/  @!P0 NANOSLEEP.SYNCS 0x989680 ;  /* 0x009896800000895d */ /* 0x010fea0003900000 */
[----:B------:R-:W4:Y:S02]  /*8de0*/  @!P0 SYNCS.PHASECHK.TRANS64 P0, [R81+URZ+0xe0], R2 ;  /* 0x0000e002510085a7 */ /* 0x000f2400080010ff */
[----:B----4-:R-:W-:Y:S05]  /*8df0*/  @!P0 BRA `(.L_x_116) ;  /* 0xfffffffc00f08947 */ /* 0x010fea000383ffff */
[----:B------:R-:W-:Y:S05]  /*8e00*/  BRA `(.L_x_115) ;  /* 0xffffffe000687947 */ /* 0x000fea000383ffff */
.L_x_127:
[----:B---3--:R3:W4:Y:S02]  /*8e10*/  SYNCS.PHASECHK.TRANS64.TRYWAIT P0, [R2+URZ+0x80], R91 ;  /* 0x0000805b020075a7 */ /* 0x00872400080011ff */
[----:B----4-:R-:W-:Y:S05]  /*8e20*/  @!P0 NANOSLEEP.SYNCS 0x989680 ;  /* 0x009896800000895d */ /* 0x010fea0003900000 */
[----:B------:R-:W4:Y:S02]  /*8e30*/  @!P0 SYNCS.PHASECHK.TRANS64 P0, [R2+URZ+0x80], R91 ;  /* 0x0000805b020085a7 */ /* 0x000f2400080010ff */
[----:B----4-:R-:W-:Y:S05]  /*8e40*/  @!P0 BRA `(.L_x_127) ;  /* 0xfffffffc00f08947 */ /* 0x010fea000383ffff */
[----:B------:R-:W-:Y:S05]  /*8e50*/  BRA `(.L_x_126) ;  /* 0xffffffe8002c7947 */ /* 0x000fea000383ffff */
        .weak           $__internal_0_$__cuda_sm10x_tcgen05_guardrail_trap_col_being_dealloced_not_returned_by_alloc
        .type           $__internal_0_$__cuda_sm10x_tcgen05_guardrail_trap_col_being_dealloced_not_returned_by_alloc,@function
        .size           $__internal_0_$__cuda_sm10x_tcgen05_guardrail_trap_col_being_dealloced_not_returned_by_alloc,($__internal_1_$__cuda_sm10x_tcgen05_guardrail_trap_phase_invalid_during_alloc - $__internal_0_$__cuda_sm10x_tcgen05_guardrail_trap_col_being_dealloced_not_returned_by_alloc)
$__internal_0_$__cuda_sm10x_tcgen05_guardrail_trap_col_being_dealloced_not_returned_by_alloc:
[----:B------:R-:W-:Y:S05]  /*8e60*/  BPT.TRAP 0x1 ;  /* 0x000000040000795c */ /* 0x000fea0000300000 */
[----:B------:R-:W-:-:S04]  /*8e70*/  HFMA2 R3, -RZ, RZ, 0, 0 ;  /* 0x00000000ff037431 */ /* 0x000fc800000001ff */
[----:B------:R-:W-:Y:S05]  /*8e80*/  RET.REL.NODEC R2 `(_ZN7cutlass13device_kernelINS_4gemm6kernel13GemmUniversalIN4cute5tupleIJiiiiEEENS1_10collective13CollectiveMmaINS1_35MainloopSm100TmaUmmaWarpSpecializedILi8ELi2ELi4ENS5_IJNS4_1CILi8EEENSA_ILi1EEESC_EEEEENS5_IJNSA_ILi128EEENSA_ILi64EEESG_EEEfNS5_IJlSC_lEEEfSI_NS4_8TiledMMAINS4_8MMA_AtomIJNS4_23SM100_MMA_TF32_2x1SM_SSINS_10tfloat32_tESM_fLi128ELi64ELNS4_4UMMA5MajorE0ELSO_0ELNSN_7ScaleInE0ELSP_0EEEEEENS4_6LayoutINS5_IJSC_SC_SC_EEENS5_IJNSA_ILi0EEESU_SU_EEEEENS5_IJNS4_10UnderscoreESX_SX_EEEEENS4_18SM100_TMA_2SM_LOADENS4_14ComposedLayoutINS4_7SwizzleILi3ELi4ELi3EEENS4_18smem_ptr_flag_bitsILi32EEENSS_INS5_IJSB_NSA_ILi32EEEEEENS5_IJS16_SC_EEEEEEEvNS4_8identityENS4_28SM100_TMA_2SM_LOAD_MULTICASTES1A_vS1B_EENS_8epilogue10collective18CollectiveEpilogueINS1E_23Sm100TmaWarpSpecializedILi3ELi2ELi16ELb1ELb0EEEJNS5_IJSG_SG_SG_EEENS5_IJNSS_ISG_SC_EENSS_INS5_IJNSA_ILi16EEENSA_ILi2EEEEEENS5_IJSC_S16_EEEEEEEEfSI_fSI_NS1E_6fusion15FusionCallbacksIS1I_NS1R_17LinearCombinationIffffLNS_15FloatRoundStyleE2EEES1J_S1Q_JEEENS4_5SM1004TMEM4LOAD26SM100_TMEM_LOAD_32dp32b16xENS4_13SM90_TMA_LOADENS11_INS12_ILi2ELi4ELi3EEES15_NSS_INS5_IJSB_S1L_EEENS5_IJS1L_SC_EEEEEEENS4_39AutoVectorizingCopyWithAssumedAlignmentILi128EEENS4_14SM90_TMA_STOREES26_S28_S28_EEEvvEEEEvNT_6ParamsE) ;  /* 0xffffff70025c7950 */ /* 0x000fea0003c3ffff */
        .weak           $__internal_1_$__cuda_sm10x_tcgen05_guardrail_trap_phase_invalid_during_alloc
        .type           $__internal_1_$__cuda_sm10x_tcgen05_guardrail_trap_phase_invalid_during_alloc,@function
        .size           $__internal_1_$__cuda_sm10x_tcgen05_guardrail_trap_phase_invalid_during_alloc,($__internal_2_$__cuda_sm10x_tcgen05_guardrail_trap_unallocated_columns_being_dealloced - $__internal_1_$__cuda_sm10x_tcgen05_guardrail_trap_phase_invalid_during_alloc)
$__internal_1_$__cuda_sm10x_tcgen05_guardrail_trap_phase_invalid_during_alloc:
[----:B------:R-:W-:Y:S05]  /*8e90*/  BPT.TRAP 0x1 ;  /* 0x000000040000795c */ /* 0x000fea0000300000 */
[----:B------:R-:W-:-:S04]  /*8ea0*/  MOV R5, 0x0 ;  /* 0x0000000000057802 */ /* 0x000fc80000000f00 */
[----:B------:R-:W-:Y:S05]  /*8eb0*/  RET.REL.NODEC R4 `(_ZN7cutlass13device_kernelINS_4gemm6kernel13GemmUniversalIN4cute5tupleIJiiiiEEENS1_10collective13CollectiveMmaINS1_35MainloopSm100TmaUmmaWarpSpecializedILi8ELi2ELi4ENS5_IJNS4_1CILi8EEENSA_ILi1EEESC_EEEEENS5_IJNSA_ILi128EEENSA_ILi64EEESG_EEEfNS5_IJlSC_lEEEfSI_NS4_8TiledMMAINS4_8MMA_AtomIJNS4_23SM100_MMA_TF32_2x1SM_SSINS_10tfloat32_tESM_fLi128ELi64ELNS4_4UMMA5MajorE0ELSO_0ELNSN_7ScaleInE0ELSP_0EEEEEENS4_6LayoutINS5_IJSC_SC_SC_EEENS5_IJNSA_ILi0EEESU_SU_EEEEENS5_IJNS4_10UnderscoreESX_SX_EEEEENS4_18SM100_TMA_2SM_LOADENS4_14ComposedLayoutINS4_7SwizzleILi3ELi4ELi3EEENS4_18smem_ptr_flag_bitsILi32EEENSS_INS5_IJSB_NSA_ILi32EEEEEENS5_IJS16_SC_EEEEEEEvNS4_8identityENS4_28SM100_TMA_2SM_LOAD_MULTICASTES1A_vS1B_EENS_8epilogue10collective18CollectiveEpilogueINS1E_23Sm100TmaWarpSpecializedILi3ELi2ELi16ELb1ELb0EEEJNS5_IJSG_SG_SG_EEENS5_IJNSS_ISG_SC_EENSS_INS5_IJNSA_ILi16EEENSA_ILi2EEEEEENS5_IJSC_S16_EEEEEEEEfSI_fSI_NS1E_6fusion15FusionCallbacksIS1I_NS1R_17LinearCombinationIffffLNS_15FloatRoundStyleE2EEES1J_S1Q_JEEENS4_5SM1004TMEM4LOAD26SM100_TMEM_LOAD_32dp32b16xENS4_13SM90_TMA_LOADENS11_INS12_ILi2ELi4ELi3EEES15_NSS_INS5_IJSB_S1L_EEENS5_IJS1L_SC_EEEEEEENS4_39AutoVectorizingCopyWithAssumedAlignmentILi128EEENS4_14SM90_TMA_STOREES26_S28_S28_EEEvvEEEEvNT_6ParamsE) ;  /* 0xffffff7004507950 */ /* 0x000fea0003c3ffff */
        .weak           $__internal_2_$__cuda_sm10x_tcgen05_guardrail_trap_unallocated_columns_being_dealloced
        .type           $__internal_2_$__cuda_sm10x_tcgen05_guardrail_trap_unallocated_columns_being_dealloced,@function
        .size           $__internal_2_$__cuda_sm10x_tcgen05_guardrail_trap_unallocated_columns_being_dealloced,(.L_x_189 - $__internal_2_$__cuda_sm10x_tcgen05_guardrail_trap_unallocated_columns_being_dealloced)
$__internal_2_$__cuda_sm10x_tcgen05_guardrail_trap_unallocated_columns_being_dealloced:
[----:B------:R-:W-:Y:S05]  /*8ec0*/  BPT.TRAP 0x1 ;  /* 0x000000040000795c */ /* 0x000fea0000300000 */
[----:B------:R-:W-:-:S04]  /*8ed0*/  HFMA2 R3, -RZ, RZ, 0, 0 ;  /* 0x00000000ff037431 */ /* 0x000fc800000001ff */
[----:B------:R-:W-:Y:S05]  /*8ee0*/  RET.REL.NODEC R2 `(_ZN7cutlass13device_kernelINS_4gemm6kernel13GemmUniversalIN4cute5tupleIJiiiiEEENS1_10collective13CollectiveMmaINS1_35MainloopSm100TmaUmmaWarpSpecializedILi8ELi2ELi4ENS5_IJNS4_1CILi8EEENSA_ILi1EEESC_EEEEENS5_IJNSA_ILi128EEENSA_ILi64EEESG_EEEfNS5_IJlSC_lEEEfSI_NS4_8TiledMMAINS4_8MMA_AtomIJNS4_23SM100_MMA_TF32_2x1SM_SSINS_10tfloat32_tESM_fLi128ELi64ELNS4_4UMMA5MajorE0ELSO_0ELNSN_7ScaleInE0ELSP_0EEEEEENS4_6LayoutINS5_IJSC_SC_SC_EEENS5_IJNSA_ILi0EEESU_SU_EEEEENS5_IJNS4_10UnderscoreESX_SX_EEEEENS4_18SM100_TMA_2SM_LOADENS4_14ComposedLayoutINS4_7SwizzleILi3ELi4ELi3EEENS4_18smem_ptr_flag_bitsILi32EEENSS_INS5_IJSB_NSA_ILi32EEEEEENS5_IJS16_SC_EEEEEEEvNS4_8identityENS4_28SM100_TMA_2SM_LOAD_MULTICASTES1A_vS1B_EENS_8epilogue10collective18CollectiveEpilogueINS1E_23Sm100TmaWarpSpecializedILi3ELi2ELi16ELb1ELb0EEEJNS5_IJSG_SG_SG_EEENS5_IJNSS_ISG_SC_EENSS_INS5_IJNSA_ILi16EEENSA_ILi2EEEEEENS5_IJSC_S16_EEEEEEEEfSI_fSI_NS1E_6fusion15FusionCallbacksIS1I_NS1R_17LinearCombinationIffffLNS_15FloatRoundStyleE2EEES1J_S1Q_JEEENS4_5SM1004TMEM4LOAD26SM100_TMEM_LOAD_32dp32b16xENS4_13SM90_TMA_LOADENS11_INS12_ILi2ELi4ELi3EEES15_NSS_INS5_IJSB_S1L_EEENS5_IJS1L_SC_EEEEEEENS4_39AutoVectorizingCopyWithAssumedAlignmentILi128EEENS4_14SM90_TMA_STOREES26_S28_S28_EEEvvEEEEvNT_6ParamsE) ;  /* 0xffffff7002447950 */ /* 0x000fea0003c3ffff */
.L_x_188:
[----:B------:R-:W-:-:S00]  /*8ef0*/  BRA `(.L_x_188) ;  /* 0xfffffffc00fc7947 */ /* 0x000fc0000383ffff */
[----:B------:R-:W-:-:S00]  /*8f00*/  NOP ;  /* 0x0000000000007918 */ /* 0x000fc00000000000 */
[----:B------:R-:W-:-:S00]  /*8f10*/  NOP ;  /* 0x0000000000007918 */ /* 0x000fc00000000000 */
[----:B------:R-:W-:-:S00]  /*8f20*/  NOP ;  /* 0x0000000000007918 */ /* 0x000fc00000000000 */
[----:B------:R-:W-:-:S00]  /*8f30*/  NOP ;  /* 0x0000000000007918 */ /* 0x000fc00000000000 */
[----:B------:R-:W-:-:S00]  /*8f40*/  NOP ;  /* 0x0000000000007918 */ /* 0x000fc00000000000 */
[----:B------:R-:W-:-:S00]  /*8f50*/  NOP ;  /* 0x0000000000007918 */ /* 0x000fc00000000000 */
[----:B------:R-:W-:-:S00]  /*8f60*/  NOP ;  /* 0x0000000000007918 */ /* 0x000fc00000000000 */
[----:B------:R-:W-:-:S00]  /*8f70*/  NOP ;  /* 0x0000000000007918 */ /* 0x000fc00000000000 */
.L_x_189:


//--------------------- .nv.global.init           --------------------------
	.section	.nv.global.init,"aw",@progbits
.nv.global.init:
	.type		$str$27,@object
	.size		$str$27,($str$28 - $str$27)
$str$27:
        /*0000*/ 	.byte	0x28, 0x61, 0x64, 0x64, 0x72, 0x65, 0x73, 0x73, 0x20, 0x26, 0x20, 0x6d, 0x61, 0x73, 0x6b, 0x29
        /*0010*/ 	.byte	0x20, 0x3d, 0x3d, 0x20, 0x30, 0x00
	.type		$str$28,@object
	.size		$str$28,($str$26 - $str$28)
$str$28:
        /*0016*/ 	.byte	0x2f, 0x74, 0x6d, 0x70, 0x2f, 0x63, 0x75, 0x74, 0x6c, 0x61, 0x73, 0x73, 0x5f, 0x73, 0x77, 0x65
        /*0026*/ 	.byte	0x65, 0x70, 0x5f, 0x73, 0x72, 0x63, 0x2f, 0x69, 0x6e, 0x63, 0x6c, 0x75, 0x64, 0x65, 0x2f, 0x63
        /*0036*/ 	.byte	0x75, 0x74, 0x65, 0x2f, 0x70, 0x6f, 0x69, 0x6e, 0x74, 0x65, 0x72, 0x5f, 0x66, 0x6c, 0x61, 0x67
        /*0046*/ 	.byte	0x67, 0x65, 0x64, 0x2e, 0x68, 0x70, 0x70, 0x00
	.type		$str$26,@object
	.size		$str$26,($str$25 - $str$26)
$str$26:
        /*004e*/ 	.byte	0x2f, 0x74, 0x6d, 0x70, 0x2f, 0x63, 0x75, 0x74, 0x6c, 0x61, 0x73, 0x73, 0x5f, 0x73, 0x77, 0x65
        /*005e*/ 	.byte	0x65, 0x70, 0x5f, 0x73, 0x72, 0x63, 0x2f, 0x69, 0x6e, 0x63, 0x6c, 0x75, 0x64, 0x65, 0x2f, 0x63
        /*006e*/ 	.byte	0x75, 0x74, 0x65, 0x2f, 0x61, 0x74, 0x6f, 0x6d, 0x2f, 0x63, 0x6f, 0x70, 0x79, 0x5f, 0x74, 0x72
        /*007e*/ 	.byte	0x61, 0x69, 0x74, 0x73, 0x5f, 0x73, 0x6d, 0x31, 0x30, 0x30, 0x2e, 0x68, 0x70, 0x70, 0x00
	.type		$str$25,@object
	.size		$str$25,(__unnamed_1 - $str$25)
$str$25:
        /*008d*/ 	.byte	0x28, 0x28, 0x75, 0x69, 0x6e, 0x74, 0x33, 0x32, 0x5f, 0x74, 0x28, 0x74, 0x68, 0x72, 0x65, 0x61
        /*009d*/ 	.byte	0x64, 0x49, 0x64, 0x78, 0x2e, 0x78, 0x29, 0x20, 0x2f, 0x20, 0x33, 0x32, 0x29, 0x20, 0x25, 0x20
        /*00ad*/ 	.byte	0x34, 0x29, 0x20, 0x3d, 0x3d, 0x20, 0x28, 0x28, 0x28, 0x74, 0x6d, 0x65, 0x6d, 0x5f, 0x61, 0x64
        /*00bd*/ 	.byte	0x64, 0x72, 0x20, 0x3e, 0x3e, 0x20, 0x31, 0x36, 0x29, 0x20, 0x2f, 0x20, 0x33, 0x32, 0x29, 0x20
        /*00cd*/ 	.byte	0x25, 0x20, 0x34, 0x29, 0x00
	.type		__unnamed_1,@object
	.size		__unnamed_1,(__unnamed_2 - __unnamed_1)
__unnamed_1:
        /*00d2*/ 	.byte	0x61, 0x75, 0x74, 0x6f, 0x20, 0x63, 0x75, 0x74, 0x65, 0x3a, 0x3a, 0x61, 0x73, 0x5f, 0x70, 0x6f
        /* <DEDUP_REMOVED lines=23> */
        /*0252*/ 	.byte	0x3a, 0x3a, 0x43, 0x3c, 0x32, 0x30, 0x34, 0x38, 0x3e, 0x3e, 0x3e, 0x3e, 0x5d, 0x00
	.type		__unnamed_2,@object
	.size		__unnamed_2,(.L_2 - __unnamed_2)
__unnamed_2:
        /* <DEDUP_REMOVED lines=42> */
        /*0500*/ 	.byte	0x3e, 0x5d, 0x00
.L_2:


//--------------------- .nv.shared._ZN7cutlass13device_kernelINS_4gemm6kernel13GemmUniversalIN4cute5tupleIJiiiiEEENS1_10collective13CollectiveMmaINS1_35MainloopSm100TmaUmmaWarpSpecializedILi8ELi2ELi4ENS5_IJNS4_1CILi8EEENSA_ILi1EEESC_EEEEENS5_IJNSA_ILi128EEENSA_ILi64EEESG_EEEfNS5_IJlSC_lEEEfSI_NS4_8TiledMMAINS4_8MMA_AtomIJNS4_23SM100_MMA_TF32_2x1SM_SSINS_10tfloat32_tESM_fLi128ELi64ELNS4_4UMMA5MajorE0ELSO_0ELNSN_7ScaleInE0ELSP_0EEEEEENS4_6LayoutINS5_IJSC_SC_SC_EEENS5_IJNSA_ILi0EEESU_SU_EEEEENS5_IJNS4_10UnderscoreESX_SX_EEEEENS4_18SM100_TMA_2SM_LOADENS4_14ComposedLayoutINS4_7SwizzleILi3ELi4ELi3EEENS4_18smem_ptr_flag_bitsILi32EEENSS_INS5_IJSB_NSA_ILi32EEEEEENS5_IJS16_SC_EEEEEEEvNS4_8identityENS4_28SM100_TMA_2SM_LOAD_MULTICASTES1A_vS1B_EENS_8epilogue10collective18CollectiveEpilogueINS1E_23Sm100TmaWarpSpecializedILi3ELi2ELi16ELb1ELb0EEEJNS5_IJSG_SG_SG_EEENS5_IJNSS_ISG_SC_EENSS_INS5_IJNSA_ILi16EEENSA_ILi2EEEEEENS5_IJSC_S16_EEEEEEEEfSI_fSI_NS1E_6fusion15FusionCallbacksIS1I_NS1R_17LinearCombinationIffffLNS_15FloatRoundStyleE2EEES1J_S1Q_JEEENS4_5SM1004TMEM4LOAD26SM100_TMEM_LOAD_32dp32b16xENS4_13SM90_TMA_LOADENS11_INS12_ILi2ELi4ELi3EEES15_NSS_INS5_IJSB_S1L_EEENS5_IJS1L_SC_EEEEEEENS4_39AutoVectorizingCopyWithAssumedAlignmentILi128EEENS4_14SM90_TMA_STOREES26_S28_S28_EEEvvEEEEvNT_6ParamsE --------------------------
	.section	.nv.shared._ZN7cutlass13device_kernelINS_4gemm6kernel13GemmUniversalIN4cute5tupleIJiiiiEEENS1_10collective13CollectiveMmaINS1_35MainloopSm100TmaUmmaWarpSpecializedILi8ELi2ELi4ENS5_IJNS4_1CILi8EEENSA_ILi1EEESC_EEEEENS5_IJNSA_ILi128EEENSA_ILi64EEESG_EEEfNS5_IJlSC_lEEEfSI_NS4_8TiledMMAINS4_8MMA_AtomIJNS4_23SM100_MMA_TF32_2x1SM_SSINS_10tfloat32_tESM_fLi128ELi64ELNS4_4UMMA5MajorE0ELSO_0ELNSN_7ScaleInE0ELSP_0EEEEEENS4_6LayoutINS5_IJSC_SC_SC_EEENS5_IJNSA_ILi0EEESU_SU_EEEEENS5_IJNS4_10UnderscoreESX_SX_EEEEENS4_18SM100_TMA_2SM_LOADENS4_14ComposedLayoutINS4_7SwizzleILi3ELi4ELi3EEENS4_18smem_ptr_flag_bitsILi32EEENSS_INS5_IJSB_NSA_ILi32EEEEEENS5_IJS16_SC_EEEEEEEvNS4_8identityENS4_28SM100_TMA_2SM_LOAD_MULTICASTES1A_vS1B_EENS_8epilogue10collective18CollectiveEpilogueINS1E_23Sm100TmaWarpSpecializedILi3ELi2ELi16ELb1ELb0EEEJNS5_IJSG_SG_SG_EEENS5_IJNSS_ISG_SC_EENSS_INS5_IJNSA_ILi16EEENSA_ILi2EEEEEENS5_IJSC_S16_EEEEEEEEfSI_fSI_NS1E_6fusion15FusionCallbacksIS1I_NS1R_17LinearCombinationIffffLNS_15FloatRoundStyleE2EEES1J_S1Q_JEEENS4_5SM1004TMEM4LOAD26SM100_TMEM_LOAD_32dp32b16xENS4_13SM90_TMA_LOADENS11_INS12_ILi2ELi4ELi3EEES15_NSS_INS5_IJSB_S1L_EEENS5_IJS1L_SC_EEEEEEENS4_39AutoVectorizingCopyWithAssumedAlignmentILi128EEENS4_14SM90_TMA_STOREES26_S28_S28_EEEvvEEEEvNT_6ParamsE,"aw",@nobits
	.sectionflags	@""
	.align	16
	.zero		1024


//--------------------- .nv.shared.reserved.0     --------------------------
	.section	.nv.shared.reserved.0,"aw",@nobits
	.weak		__nv_reservedSMEM_offset_0_alias
	.size		__nv_reservedSMEM_offset_0_alias, 0, 64
	.other		__nv_reservedSMEM_offset_0_alias,@"STO_CUDA_RESERVED_SHARED STV_DEFAULT"
__nv_reservedSMEM_offset_0_alias:
	.zero		0
.nv.shared.reserved.0:
	.zero		64
	.weak		__nv_reservedSMEM_tcgen05_partition
	.type		__nv_reservedSMEM_tcgen05_partition,@object
	.size		__nv_reservedSMEM_tcgen05_partition,(.L_0 - __nv_reservedSMEM_tcgen05_partition)
__nv_reservedSMEM_tcgen05_partition:
	.zero		32
.L_0:


//--------------------- .nv.global                --------------------------
	.section	.nv.global,"aw",@nobits
.nv.global:
	.type		_ZN40_INTERNAL_2fd1d3db_4_k_cu_65de40a8_289094cute1_E,@object
	.size		_ZN40_INTERNAL_2fd1d3db_4_k_cu_65de40a8_289094cute1_E,(_ZN40_INTERNAL_2fd1d3db_4_k_cu_65de40a8_289094cuda3std3__45__cpo6cbeginE - _ZN40_INTERNAL_2fd1d3db_4_k_cu_65de40a8_289094cute1_E)
_ZN40_INTERNAL_2fd1d3db_4_k_cu_65de40a8_289094cute1_E:
	.zero		1
	.type		_ZN40_INTERNAL_2fd1d3db_4_k_cu_65de40a8_289094cuda3std3__45__cpo6cbeginE,@object
	.size		_ZN40_INTERNAL_2fd1d3db_4_k_cu_65de40a8_289094cuda3std3__45__cpo6cbeginE,(_ZN40_INTERNAL_2fd1d3db_4_k_cu_65de40a8_289094cuda3std3__48in_placeE - _ZN40_INTERNAL_2fd1d3db_4_k_cu_65de40a8_289094cuda3std3__45__cpo6cbeginE)
_ZN40_INTERNAL_2fd1d3db_4_k_cu_65de40a8_289094cuda3std3__45__cpo6cbeginE:
	.zero		1
	.type		_ZN40_INTERNAL_2fd1d3db_4_k_cu_65de40a8_289094cuda3std3__48in_placeE,@object
	.size		_ZN40_INTERNAL_2fd1d3db_4_k_cu_65de40a8_289094cuda3std3__48in_placeE,(_ZN40_INTERNAL_2fd1d3db_4_k_cu_65de40a8_289094cuda3std6ranges3__45__cpo9iter_moveE - _ZN40_INTERNAL_2fd1d3db_4_k_cu_65de40a8_289094cuda3std3__48in_placeE)
_ZN40_INTERNAL_2fd1d3db_4_k_cu_65de40a8_289094cuda3std3__48in_placeE:
	.zero		1
	.type		_ZN40_INTERNAL_2fd1d3db_4_k_cu_65de40a8_289094cuda3std6ranges3__45__cpo9iter_moveE,@object
	.size		_ZN40_INTERNAL_2fd1d3db_4_k_cu_65de40a8_289094cuda3std6ranges3__45__cpo9iter_moveE,(_ZN40_INTERNAL_2fd1d3db_4_k_cu_65de40a8_289094cuda3std3__45__cpo5beginE - _ZN40_INTERNAL_2fd1d3db_4_k_cu_65de40a8_289094cuda3std6ranges3__45__cpo9iter_moveE)
_ZN40_INTERNAL_2fd1d3db_4_k_cu_65de40a8_289094cuda3std6ranges3__45__cpo9iter_moveE:
	.zero		1
	.type		_ZN40_INTERNAL_2fd1d3db_4_k_cu_65de40a8_289094cuda3std3__45__cpo5beginE,@object
	.size		_ZN40_INTERNAL_2fd1d3db_4_k_cu_65de40a8_289094cuda3std3__45__cpo5beginE,(_ZN40_INTERNAL_2fd1d3db_4_k_cu_65de40a8_289094cuda3std3__442_GLOBAL__N__2fd1d3db_4_k_cu_65de40a8_289096ignoreE - _ZN40_INTERNAL_2fd1d3db_4_k_cu_65de40a8_289094cuda3std3__45__cpo5beginE)
_ZN40_INTERNAL_2fd1d3db_4_k_cu_65de40a8_289094cuda3std3__45__cpo5beginE:
	.zero		1
	.type		_ZN40_INTERNAL_2fd1d3db_4_k_cu_65de40a8_289094cuda3std3__442_GLOBAL__N__2fd1d3db_4_k_cu_65de40a8_289096ignoreE,@object
	.size		_ZN40_INTERNAL_2fd1d3db_4_k_cu_65de40a8_289094cuda3std3__442_GLOBAL__N__2fd1d3db_4_k_cu_65de40a8_289096ignoreE,(_ZN40_INTERNAL_2fd1d3db_4_k_cu_65de40a8_289094cute7productE - _ZN40_INTERNAL_2fd1d3db_4_k_cu_65de40a8_289094cuda3std3__442_GLOBAL__N__2fd1d3db_4_k_cu_65de40a8_289096ignoreE)
_ZN40_INTERNAL_2fd1d3db_4_k_cu_65de40a8_289094cuda3std3__442_GLOBAL__N__2fd1d3db_4_k_cu_65de40a8_289096ignoreE:
	.zero		1
	.type		_ZN40_INTERNAL_2fd1d3db_4_k_cu_65de40a8_289094cute7productE,@object
	.size		_ZN40_INTERNAL_2fd1d3db_4_k_cu_65de40a8_289094cute7productE,(_ZN40_INTERNAL_2fd1d3db_4_k_cu_65de40a8_289094cuda3std3__45__cpo3endE - _ZN40_INTERNAL_2fd1d3db_4_k_cu_65de40a8_289094cute7productE)
_ZN40_INTERNAL_2fd1d3db_4_k_cu_65de40a8_289094cute7productE:
	.zero		1
	.type		_ZN40_INTERNAL_2fd1d3db_4_k_cu_65de40a8_289094cuda3std3__45__cpo3endE,@object
	.size		_ZN40_INTERNAL_2fd1d3db_4_k_cu_65de40a8_289094cuda3std3__45__cpo3endE,(_ZN40_INTERNAL_2fd1d3db_4_k_cu_65de40a8_289094cuda3std3__419piecewise_constructE - _ZN40_INTERNAL_2fd1d3db_4_k_cu_65de40a8_289094cuda3std3__45__cpo3endE)
_ZN40_INTERNAL_2fd1d3db_4_k_cu_65de40a8_289094cuda3std3__45__cpo3endE:
	.zero		1
	.type		_ZN40_INTERNAL_2fd1d3db_4_k_cu_65de40a8_289094cuda3std3__419piecewise_constructE,@object
	.size		_ZN40_INTERNAL_2fd1d3db_4_k_cu_65de40a8_289094cuda3std3__419piecewise_constructE,(_ZN40_INTERNAL_2fd1d3db_4_k_cu_65de40a8_289094cuda3std3__45__cpo4cendE - _ZN40_INTERNAL_2fd1d3db_4_k_cu_65de40a8_289094cuda3std3__419piecewise_constructE)
_ZN40_INTERNAL_2fd1d3db_4_k_cu_65de40a8_289094cuda3std3__419piecewise_constructE:
	.zero		1
	.type		_ZN40_INTERNAL_2fd1d3db_4_k_cu_65de40a8_289094cuda3std3__45__cpo4cendE,@object
	.size		_ZN40_INTERNAL_2fd1d3db_4_k_cu_65de40a8_289094cuda3std3__45__cpo4cendE,(_ZN40_INTERNAL_2fd1d3db_4_k_cu_65de40a8_289094cuda3std6ranges3__45__cpo4swapE - _ZN40_INTERNAL_2fd1d3db_4_k_cu_65de40a8_289094cuda3std3__45__cpo4cendE)
_ZN40_INTERNAL_2fd1d3db_4_k_cu_65de40a8_289094cuda3std3__45__cpo4cendE:
	.zero		1
	.type		_ZN40_INTERNAL_2fd1d3db_4_k_cu_65de40a8_289094cuda3std6ranges3__45__cpo4swapE,@object
	.size		_ZN40_INTERNAL_2fd1d3db_4_k_cu_65de40a8_289094cuda3std6ranges3__45__cpo4swapE,(.L_10 - _ZN40_INTERNAL_2fd1d3db_4_k_cu_65de40a8_289094cuda3std6ranges3__45__cpo4swapE)
_ZN40_INTERNAL_2fd1d3db_4_k_cu_65de40a8_289094cuda3std6ranges3__45__cpo4swapE:
	.zero		1
.L_10:


//--------------------- .nv.constant0._ZN7cutlass13device_kernelINS_4gemm6kernel13GemmUniversalIN4cute5tupleIJiiiiEEENS1_10collective13CollectiveMmaINS1_35MainloopSm100TmaUmmaWarpSpecializedILi8ELi2ELi4ENS5_IJNS4_1CILi8EEENSA_ILi1EEESC_EEEEENS5_IJNSA_ILi128EEENSA_ILi64EEESG_EEEfNS5_IJlSC_lEEEfSI_NS4_8TiledMMAINS4_8MMA_AtomIJNS4_23SM100_MMA_TF32_2x1SM_SSINS_10tfloat32_tESM_fLi128ELi64ELNS4_4UMMA5MajorE0ELSO_0ELNSN_7ScaleInE0ELSP_0EEEEEENS4_6LayoutINS5_IJSC_SC_SC_EEENS5_IJNSA_ILi0EEESU_SU_EEEEENS5_IJNS4_10UnderscoreESX_SX_EEEEENS4_18SM100_TMA_2SM_LOADENS4_14ComposedLayoutINS4_7SwizzleILi3ELi4ELi3EEENS4_18smem_ptr_flag_bitsILi32EEENSS_INS5_IJSB_NSA_ILi32EEEEEENS5_IJS16_SC_EEEEEEEvNS4_8identityENS4_28SM100_TMA_2SM_LOAD_MULTICASTES1A_vS1B_EENS_8epilogue10collective18CollectiveEpilogueINS1E_23Sm100TmaWarpSpecializedILi3ELi2ELi16ELb1ELb0EEEJNS5_IJSG_SG_SG_EEENS5_IJNSS_ISG_SC_EENSS_INS5_IJNSA_ILi16EEENSA_ILi2EEEEEENS5_IJSC_S16_EEEEEEEEfSI_fSI_NS1E_6fusion15FusionCallbacksIS1I_NS1R_17LinearCombinationIffffLNS_15FloatRoundStyleE2EEES1J_S1Q_JEEENS4_5SM1004TMEM4LOAD26SM100_TMEM_LOAD_32dp32b16xENS4_13SM90_TMA_LOADENS11_INS12_ILi2ELi4ELi3EEES15_NSS_INS5_IJSB_S1L_EEENS5_IJS1L_SC_EEEEEEENS4_39AutoVectorizingCopyWithAssumedAlignmentILi128EEENS4_14SM90_TMA_STOREES26_S28_S28_EEEvvEEEEvNT_6ParamsE --------------------------
	.section	.nv.constant0._ZN7cutlass13device_kernelINS_4gemm6kernel13GemmUniversalIN4cute5tupleIJiiiiEEENS1_10collective13CollectiveMmaINS1_35MainloopSm100TmaUmmaWarpSpecializedILi8ELi2ELi4ENS5_IJNS4_1CILi8EEENSA_ILi1EEESC_EEEEENS5_IJNSA_ILi128EEENSA_ILi64EEESG_EEEfNS5_IJlSC_lEEEfSI_NS4_8TiledMMAINS4_8MMA_AtomIJNS4_23SM100_MMA_TF32_2x1SM_SSINS_10tfloat32_tESM_fLi128ELi64ELNS4_4UMMA5MajorE0ELSO_0ELNSN_7ScaleInE0ELSP_0EEEEEENS4_6LayoutINS5_IJSC_SC_SC_EEENS5_IJNSA_ILi0EEESU_SU_EEEEENS5_IJNS4_10UnderscoreESX_SX_EEEEENS4_18SM100_TMA_2SM_LOADENS4_14ComposedLayoutINS4_7SwizzleILi3ELi4ELi3EEENS4_18smem_ptr_flag_bitsILi32EEENSS_INS5_IJSB_NSA_ILi32EEEEEENS5_IJS16_SC_EEEEEEEvNS4_8identityENS4_28SM100_TMA_2SM_LOAD_MULTICASTES1A_vS1B_EENS_8epilogue10collective18CollectiveEpilogueINS1E_23Sm100TmaWarpSpecializedILi3ELi2ELi16ELb1ELb0EEEJNS5_IJSG_SG_SG_EEENS5_IJNSS_ISG_SC_EENSS_INS5_IJNSA_ILi16EEENSA_ILi2EEEEEENS5_IJSC_S16_EEEEEEEEfSI_fSI_NS1E_6fusion15FusionCallbacksIS1I_NS1R_17LinearCombinationIffffLNS_15FloatRoundStyleE2EEES1J_S1Q_JEEENS4_5SM1004TMEM4LOAD26SM100_TMEM_LOAD_32dp32b16xENS4_13SM90_TMA_LOADENS11_INS12_ILi2ELi4ELi3EEES15_NSS_INS5_IJSB_S1L_EEENS5_IJS1L_SC_EEEEEEENS4_39AutoVectorizingCopyWithAssumedAlignmentILi128EEENS4_14SM90_TMA_STOREES26_S28_S28_EEEvvEEEEvNT_6ParamsE,"a",@progbits
	.sectionflags	@""
	.align	4
.nv.constant0._ZN7cutlass13device_kernelINS_4gemm6kernel13GemmUniversalIN4cute5tupleIJiiiiEEENS1_10collective13CollectiveMmaINS1_35MainloopSm100TmaUmmaWarpSpecializedILi8ELi2ELi4ENS5_IJNS4_1CILi8EEENSA_ILi1EEESC_EEEEENS5_IJNSA_ILi128EEENSA_ILi64EEESG_EEEfNS5_IJlSC_lEEEfSI_NS4_8TiledMMAINS4_8MMA_AtomIJNS4_23SM100_MMA_TF32_2x1SM_SSINS_10tfloat32_tESM_fLi128ELi64ELNS4_4UMMA5MajorE0ELSO_0ELNSN_7ScaleInE0ELSP_0EEEEEENS4_6LayoutINS5_IJSC_SC_SC_EEENS5_IJNSA_ILi0EEESU_SU_EEEEENS5_IJNS4_10UnderscoreESX_SX_EEEEENS4_18SM100_TMA_2SM_LOADENS4_14ComposedLayoutINS4_7SwizzleILi3ELi4ELi3EEENS4_18smem_ptr_flag_bitsILi32EEENSS_INS5_IJSB_NSA_ILi32EEEEEENS5_IJS16_SC_EEEEEEEvNS4_8identityENS4_28SM100_TMA_2SM_LOAD_MULTICASTES1A_vS1B_EENS_8epilogue10collective18CollectiveEpilogueINS1E_23Sm100TmaWarpSpecializedILi3ELi2ELi16ELb1ELb0EEEJNS5_IJSG_SG_SG_EEENS5_IJNSS_ISG_SC_EENSS_INS5_IJNSA_ILi16EEENSA_ILi2EEEEEENS5_IJSC_S16_EEEEEEEEfSI_fSI_NS1E_6fusion15FusionCallbacksIS1I_NS1R_17LinearCombinationIffffLNS_15FloatRoundStyleE2EEES1J_S1Q_JEEENS4_5SM1004TMEM4LOAD26SM100_TMEM_LOAD_32dp32b16xENS4_13SM90_TMA_LOADENS11_INS12_ILi2ELi4ELi3EEES15_NSS_INS5_IJSB_S1L_EEENS5_IJS1L_SC_EEEEEEENS4_39AutoVectorizingCopyWithAssumedAlignmentILi128EEENS4_14SM90_TMA_STOREES26_S28_S28_EEEvvEEEEvNT_6ParamsE:
	.zero		2944


//--------------------- SYMBOLS --------------------------

	.type		.nv.reservedSmem.offset0,@object
	.size		.nv.reservedSmem.offset0,0x4
	.type		.nv.reservedSmem.cap,@object
	.size		.nv.reservedSmem.cap,0x4
	.type		__assertfail,@function
